	.target	sm_90a

	.elftype	@"ET_EXEC"


//--------------------- .note.nv.tkinfo           --------------------------
	.section	.note.nv.tkinfo,"",@"SHT_NOTE"
	.sectionflags	@"SHF_NOTE_NV_TKINFO"
	.tkinfo
        /*0018*/ 	.word	0x00000002
        /*0030*/ 	.string	""
        /*0030*/ 	.string	"ptxas"
        /*0030*/ 	.string	"Cuda compilation tools, release 13.0, V13.0.88"
        /*0030*/ 	.string	"Build cuda_13.0.r13.0/compiler.36424714_0"
        /*0030*/ 	.string	"-arch sm_90a -m 64 "



//--------------------- .note.nv.cuinfo           --------------------------
	.section	.note.nv.cuinfo,"",@"SHT_NOTE"
	.sectionflags	@"SHF_NOTE_NV_CUINFO"
        /*0018*/ 	.short	0x0002
        /*001a*/ 	.short	0x005a
        /*001c*/ 	.short	0x0082
	.zero		2


//--------------------- .nv.info                  --------------------------
	.section	.nv.info,"",@"SHT_CUDA_INFO"
	.align	4


	//----- nvinfo : EIATTR_REGCOUNT
	.align		4
        /*0000*/ 	.byte	0x04, 0x2f
        /*0002*/ 	.short	(.L_15 - .L_14)
	.align		4
.L_14:
        /*0004*/ 	.word	index@(_ZN7cutlass13device_kernelINS_4gemm6kernel13GemmUniversalIN4cute5tupleIJiiiiEEENS1_10collective13CollectiveMmaINS1_34MainloopSm90TmaGmmaWarpSpecializedILi3ENS5_IJNS4_1CILi2EEENSA_ILi1EEESC_EEENS1_32KernelTmaWarpSpecializedPingpongEEENS5_IJNSA_ILi64EEESG_NSA_ILi256EEEEEENS_6half_tENS5_IJlSC_lEEESJ_SK_NS4_8TiledMMAINS4_8MMA_AtomIJNS4_4SM904GMMA25MMA_64x64x16_F32F16F16_SSILNSO_5MajorE0ELSQ_0ELNSO_7ScaleInE1ELSR_1EEEEEENS4_6LayoutINS5_IJSC_SC_SC_EEENS5_IJNSA_ILi0EEESW_SW_EEEEENS5_IJNS4_10UnderscoreESZ_SZ_EEEEENS4_13SM90_TMA_LOADENS4_14ComposedLayoutINS4_7SwizzleILi3ELi4ELi3EEENS4_18smem_ptr_flag_bitsILi16EEENSU_INS5_IJNSA_ILi8EEESG_EEENS5_IJSG_SC_EEEEEEEvNS4_8identityENS4_23SM90_TMA_LOAD_MULTICASTES1C_vS1D_EENS_8epilogue10collective6detail29Sm90TmaWarpSpecializedAdapterINS1H_15DefaultEpilogueISJ_SK_SK_NS1G_6thread17LinearCombinationISJ_Li1EffLNS1L_9ScaleType4KindE0ELNS_15FloatRoundStyleE2ESJ_EENS1_15EpilogueDefaultEEEEEvvEEEEvNT_6ParamsE)
        /*0008*/ 	.word	0x000000a8


	//----- nvinfo : EIATTR_FRAME_SIZE
	.align		4
.L_15:
        /*000c*/ 	.byte	0x04, 0x11
        /*000e*/ 	.short	(.L_17 - .L_16)
	.align		4
.L_16:
        /*0010*/ 	.word	index@(_ZN7cutlass13device_kernelINS_4gemm6kernel13GemmUniversalIN4cute5tupleIJiiiiEEENS1_10collective13CollectiveMmaINS1_34MainloopSm90TmaGmmaWarpSpecializedILi3ENS5_IJNS4_1CILi2EEENSA_ILi1EEESC_EEENS1_32KernelTmaWarpSpecializedPingpongEEENS5_IJNSA_ILi64EEESG_NSA_ILi256EEEEEENS_6half_tENS5_IJlSC_lEEESJ_SK_NS4_8TiledMMAINS4_8MMA_AtomIJNS4_4SM904GMMA25MMA_64x64x16_F32F16F16_SSILNSO_5MajorE0ELSQ_0ELNSO_7ScaleInE1ELSR_1EEEEEENS4_6LayoutINS5_IJSC_SC_SC_EEENS5_IJNSA_ILi0EEESW_SW_EEEEENS5_IJNS4_10UnderscoreESZ_SZ_EEEEENS4_13SM90_TMA_LOADENS4_14ComposedLayoutINS4_7SwizzleILi3ELi4ELi3EEENS4_18smem_ptr_flag_bitsILi16EEENSU_INS5_IJNSA_ILi8EEESG_EEENS5_IJSG_SC_EEEEEEEvNS4_8identityENS4_23SM90_TMA_LOAD_MULTICASTES1C_vS1D_EENS_8epilogue10collective6detail29Sm90TmaWarpSpecializedAdapterINS1H_15DefaultEpilogueISJ_SK_SK_NS1G_6thread17LinearCombinationISJ_Li1EffLNS1L_9ScaleType4KindE0ELNS_15FloatRoundStyleE2ESJ_EENS1_15EpilogueDefaultEEEEEvvEEEEvNT_6ParamsE)
        /*0014*/ 	.word	0x00000008


	//----- nvinfo : EIATTR_MIN_STACK_SIZE
	.align		4
.L_17:
        /*0018*/ 	.byte	0x04, 0x12
        /*001a*/ 	.short	(.L_19 - .L_18)
	.align		4
.L_18:
        /*001c*/ 	.word	index@(_ZN7cutlass13device_kernelINS_4gemm6kernel13GemmUniversalIN4cute5tupleIJiiiiEEENS1_10collective13CollectiveMmaINS1_34MainloopSm90TmaGmmaWarpSpecializedILi3ENS5_IJNS4_1CILi2EEENSA_ILi1EEESC_EEENS1_32KernelTmaWarpSpecializedPingpongEEENS5_IJNSA_ILi64EEESG_NSA_ILi256EEEEEENS_6half_tENS5_IJlSC_lEEESJ_SK_NS4_8TiledMMAINS4_8MMA_AtomIJNS4_4SM904GMMA25MMA_64x64x16_F32F16F16_SSILNSO_5MajorE0ELSQ_0ELNSO_7ScaleInE1ELSR_1EEEEEENS4_6LayoutINS5_IJSC_SC_SC_EEENS5_IJNSA_ILi0EEESW_SW_EEEEENS5_IJNS4_10UnderscoreESZ_SZ_EEEEENS4_13SM90_TMA_LOADENS4_14ComposedLayoutINS4_7SwizzleILi3ELi4ELi3EEENS4_18smem_ptr_flag_bitsILi16EEENSU_INS5_IJNSA_ILi8EEESG_EEENS5_IJSG_SC_EEEEEEEvNS4_8identityENS4_23SM90_TMA_LOAD_MULTICASTES1C_vS1D_EENS_8epilogue10collective6detail29Sm90TmaWarpSpecializedAdapterINS1H_15DefaultEpilogueISJ_SK_SK_NS1G_6thread17LinearCombinationISJ_Li1EffLNS1L_9ScaleType4KindE0ELNS_15FloatRoundStyleE2ESJ_EENS1_15EpilogueDefaultEEEEEvvEEEEvNT_6ParamsE)
        /*0020*/ 	.word	0x00000008
.L_19:


//--------------------- .nv.compat                --------------------------
	.section	.nv.compat,"",@"SHT_CUDA_COMPAT_INFO"
	.align	4
        /*0000*/ 	.byte	0x02, 0x09, 0x01, 0x00, 0x02, 0x02, 0x04, 0x00, 0x02, 0x05, 0x05, 0x00, 0x03, 0x07, 0x01, 0x01
        /*0010*/ 	.byte	0x02, 0x03, 0x01, 0x00, 0x02, 0x06, 0x01, 0x00, 0x04, 0x0b, 0x08, 0x00, 0x00, 0x00, 0x00, 0x00
        /*0020*/ 	.byte	0x00, 0x00, 0x00, 0x00


//--------------------- .nv.info._ZN7cutlass13device_kernelINS_4gemm6kernel13GemmUniversalIN4cute5tupleIJiiiiEEENS1_10collective13CollectiveMmaINS1_34MainloopSm90TmaGmmaWarpSpecializedILi3ENS5_IJNS4_1CILi2EEENSA_ILi1EEESC_EEENS1_32KernelTmaWarpSpecializedPingpongEEENS5_IJNSA_ILi64EEESG_NSA_ILi256EEEEEENS_6half_tENS5_IJlSC_lEEESJ_SK_NS4_8TiledMMAINS4_8MMA_AtomIJNS4_4SM904GMMA25MMA_64x64x16_F32F16F16_SSILNSO_5MajorE0ELSQ_0ELNSO_7ScaleInE1ELSR_1EEEEEENS4_6LayoutINS5_IJSC_SC_SC_EEENS5_IJNSA_ILi0EEESW_SW_EEEEENS5_IJNS4_10UnderscoreESZ_SZ_EEEEENS4_13SM90_TMA_LOADENS4_14ComposedLayoutINS4_7SwizzleILi3ELi4ELi3EEENS4_18smem_ptr_flag_bitsILi16EEENSU_INS5_IJNSA_ILi8EEESG_EEENS5_IJSG_SC_EEEEEEEvNS4_8identityENS4_23SM90_TMA_LOAD_MULTICASTES1C_vS1D_EENS_8epilogue10collective6detail29Sm90TmaWarpSpecializedAdapterINS1H_15DefaultEpilogueISJ_SK_SK_NS1G_6thread17LinearCombinationISJ_Li1EffLNS1L_9ScaleType4KindE0ELNS_15FloatRoundStyleE2ESJ_EENS1_15EpilogueDefaultEEEEEvvEEEEvNT_6ParamsE --------------------------
	.section	.nv.info._ZN7cutlass13device_kernelINS_4gemm6kernel13GemmUniversalIN4cute5tupleIJiiiiEEENS1_10collective13CollectiveMmaINS1_34MainloopSm90TmaGmmaWarpSpecializedILi3ENS5_IJNS4_1CILi2EEENSA_ILi1EEESC_EEENS1_32KernelTmaWarpSpecializedPingpongEEENS5_IJNSA_ILi64EEESG_NSA_ILi256EEEEEENS_6half_tENS5_IJlSC_lEEESJ_SK_NS4_8TiledMMAINS4_8MMA_AtomIJNS4_4SM904GMMA25MMA_64x64x16_F32F16F16_SSILNSO_5MajorE0ELSQ_0ELNSO_7ScaleInE1ELSR_1EEEEEENS4_6LayoutINS5_IJSC_SC_SC_EEENS5_IJNSA_ILi0EEESW_SW_EEEEENS5_IJNS4_10UnderscoreESZ_SZ_EEEEENS4_13SM90_TMA_LOADENS4_14ComposedLayoutINS4_7SwizzleILi3ELi4ELi3EEENS4_18smem_ptr_flag_bitsILi16EEENSU_INS5_IJNSA_ILi8EEESG_EEENS5_IJSG_SC_EEEEEEEvNS4_8identityENS4_23SM90_TMA_LOAD_MULTICASTES1C_vS1D_EENS_8epilogue10collective6detail29Sm90TmaWarpSpecializedAdapterINS1H_15DefaultEpilogueISJ_SK_SK_NS1G_6thread17LinearCombinationISJ_Li1EffLNS1L_9ScaleType4KindE0ELNS_15FloatRoundStyleE2ESJ_EENS1_15EpilogueDefaultEEEEEvvEEEEvNT_6ParamsE,"",@"SHT_CUDA_INFO"
	.sectionflags	@""
	.align	4


	//----- nvinfo : EIATTR_CUDA_API_VERSION
	.align		4
        /*0000*/ 	.byte	0x04, 0x37
        /*0002*/ 	.short	(.L_21 - .L_20)
.L_20:
        /*0004*/ 	.word	0x00000082


	//----- nvinfo : EIATTR_KPARAM_INFO
	.align		4
.L_21:
        /*0008*/ 	.byte	0x04, 0x17
        /*000a*/ 	.short	(.L_23 - .L_22)
.L_22:
        /*000c*/ 	.word	0x00000000
        /*0010*/ 	.short	0x0000
        /*0012*/ 	.short	0x0070
        /*0014*/ 	.byte	0x00, 0xf0, 0x01, 0x10


	//----- nvinfo : EIATTR_SPARSE_MMA_MASK
	.align		4
.L_23:
        /*0018*/ 	.byte	0x03, 0x50
        /*001a*/ 	.short	0x0000


	//----- nvinfo : EIATTR_MAXREG_COUNT
	.align		4
        /*001c*/ 	.byte	0x03, 0x1b
        /*001e*/ 	.short	0x00a8


	//----- nvinfo : EIATTR_NUM_BARRIERS
	.align		4
        /*0020*/ 	.byte	0x02, 0x4c
        /*0022*/ 	.byte	0x01
	.zero		1


	//----- nvinfo : EIATTR_EXTERNS
	.align		4
        /*0024*/ 	.byte	0x04, 0x0f
        /*0026*/ 	.short	(.L_25 - .L_24)


	//   ....[0]....
	.align		4
.L_24:
        /*0028*/ 	.word	index@(__assertfail)


	//----- nvinfo : EIATTR_ANNOTATIONS
	.align		4
.L_25:
        /*002c*/ 	.byte	0x04, 0x55
        /*002e*/ 	.short	(.L_27 - .L_26)


	//   ....[0]....
.L_26:
        /*0030*/ 	.word	0x00000001
        /*0034*/ 	.byte	0x90, 0x0d, 0x00, 0x00, 0x01, 0x00, 0x00, 0x00, 0x40, 0x14, 0x00, 0x00, 0x01, 0x00, 0x00, 0x00
        /*0044*/ 	.byte	0xc0, 0x4f, 0x00, 0x00, 0x01, 0x00, 0x00, 0x00, 0x10, 0x5e, 0x00, 0x00


	//----- nvinfo : EIATTR_MERCURY_ISA_VERSION
	.align		4
.L_27:
        /*0050*/ 	.byte	0x03, 0x5f
        /*0052*/ 	.short	0x0101


	//----- nvinfo : EIATTR_INT_WARP_WIDE_INSTR_OFFSETS
	.align		4
        /*0054*/ 	.byte	0x04, 0x31
        /*0056*/ 	.short	(.L_29 - .L_28)


	//   ....[0]....
.L_28:
        /*0058*/ 	.word	0x000004d0


	//   ....[1]....
        /*005c*/ 	.word	0x000004f0


	//   ....[2]....
        /*0060*/ 	.word	0x00000510


	//   ....[3]....
        /*0064*/ 	.word	0x000005d0


	//   ....[4]....
        /*0068*/ 	.word	0x000005f0


	//   ....[5]....
        /*006c*/ 	.word	0x00000650


	//   ....[6]....
        /*0070*/ 	.word	0x00000760


	//   ....[7]....
        /*0074*/ 	.word	0x00000790


	//   ....[8]....
        /*0078*/ 	.word	0x00002b80


	//----- nvinfo : EIATTR_COOP_GROUP_MASK_REGIDS
	.align		4
.L_29:
        /*007c*/ 	.byte	0x04, 0x29
        /*007e*/ 	.short	(.L_31 - .L_30)


	//   ....[0]....
.L_30:
        /*0080*/ 	.word	0xffffffff


	//   ....[1]....
        /*0084*/ 	.word	0xffffffff


	//   ....[2]....
        /*0088*/ 	.word	0xffffffff


	//   ....[3]....
        /*008c*/ 	.word	0xffffffff


	//   ....[4]....
        /*0090*/ 	.word	0xffffffff


	//   ....[5]....
        /*0094*/ 	.word	0xffffffff


	//   ....[6]....
        /*0098*/ 	.word	0xffffffff


	//----- nvinfo : EIATTR_COOP_GROUP_INSTR_OFFSETS
	.align		4
.L_31:
        /*009c*/ 	.byte	0x04, 0x28
        /*009e*/ 	.short	(.L_33 - .L_32)


	//   ....[0]....
.L_32:
        /*00a0*/ 	.word	0x00000070


	//   ....[1]....
        /*00a4*/ 	.word	0x00000080


	//   ....[2]....
        /*00a8*/ 	.word	0x00000140


	//   ....[3]....
        /*00ac*/ 	.word	0x000002b0


	//   ....[4]....
        /*00b0*/ 	.word	0x000002f0


	//   ....[5]....
        /*00b4*/ 	.word	0x00000370


	//   ....[6]....
        /*00b8*/ 	.word	0x00000940


	//----- nvinfo : EIATTR_REG_RECONFIG
	.align		4
.L_33:
        /*00bc*/ 	.byte	0x01, 0x54
	.zero		2


	//----- nvinfo : EIATTR_SYSCALL_OFFSETS
	.align		4
        /*00c0*/ 	.byte	0x04, 0x46
        /*00c2*/ 	.short	(.L_35 - .L_34)


	//   ....[0]....
.L_34:
        /*00c4*/ 	.word	0x00001930


	//----- nvinfo : EIATTR_MBARRIER_INSTR_OFFSETS
	.align		4
.L_35:
        /*00c8*/ 	.byte	0x04, 0x39
        /*00ca*/ 	.short	(.L_37 - .L_36)


	//   ....[0]....
.L_36:
        /*00cc*/ 	.word	0x00000240
        /*00d0*/ 	.word	0x000000ff
        /*00d4*/ 	.word	0x00000000
        /*00d8*/ 	.short	0x0100
        /*00da*/ 	.byte	0x08
	.zero		1


	//   ....[1]....
        /*00dc*/ 	.word	0x00000250
        /*00e0*/ 	.word	0x000000ff
        /*00e4*/ 	.word	0x00000018
        /*00e8*/ 	.short	0x0100
        /*00ea*/ 	.byte	0x08
	.zero		1


	//   ....[2]....
        /*00ec*/ 	.word	0x00000260
        /*00f0*/ 	.word	0x000000ff
        /*00f4*/ 	.word	0x00000008
        /*00f8*/ 	.short	0x0100
        /*00fa*/ 	.byte	0x08
	.zero		1


	//   ....[3]....
        /*00fc*/ 	.word	0x00000270
        /*0100*/ 	.word	0x000000ff
        /*0104*/ 	.word	0x00000020
        /*0108*/ 	.short	0x0100
        /*010a*/ 	.byte	0x08
	.zero		1


	//   ....[4]....
        /*010c*/ 	.word	0x00000280
        /*0110*/ 	.word	0x000000ff
        /*0114*/ 	.word	0x00000010
        /*0118*/ 	.short	0x0100
        /*011a*/ 	.byte	0x08
	.zero		1


	//   ....[5]....
        /*011c*/ 	.word	0x00000290
        /*0120*/ 	.word	0x000000ff
        /*0124*/ 	.word	0x00000028
        /*0128*/ 	.short	0x0100
        /*012a*/ 	.byte	0x08
	.zero		1


	//   ....[6]....
        /*012c*/ 	.word	0x000007e0
        /*0130*/ 	.word	0x000000ff
        /*0134*/ 	.word	0x00000060
        /*0138*/ 	.short	0x0100
        /*013a*/ 	.byte	0x08
	.zero		1


	//   ....[7]....
        /*013c*/ 	.word	0x00000870
        /*0140*/ 	.word	0x000000ff
        /*0144*/ 	.word	0x00000068
        /*0148*/ 	.short	0x0100
        /*014a*/ 	.byte	0x08
	.zero		1


	//   ....[8]....
        /*014c*/ 	.word	0x000008c0
        /*0150*/ 	.word	0x000000ff
        /*0154*/ 	.word	0x00000040
        /*0158*/ 	.short	0x0100
        /*015a*/ 	.byte	0x09
	.zero		1


	//   ....[9]....
        /*015c*/ 	.word	0x000008d0
        /*0160*/ 	.word	0x000000ff
        /*0164*/ 	.word	0x00000048
        /*0168*/ 	.short	0x0100
        /*016a*/ 	.byte	0x09
	.zero		1


	//   ....[10]....
        /*016c*/ 	.word	0x000008e0
        /*0170*/ 	.word	0x000000ff
        /*0174*/ 	.word	0x00000050
        /*0178*/ 	.short	0x0100
        /*017a*/ 	.byte	0x09
	.zero		1


	//   ....[11]....
        /*017c*/ 	.word	0x000008f0
        /*0180*/ 	.word	0x000000ff
        /*0184*/ 	.word	0x00000058
        /*0188*/ 	.short	0x0100
        /*018a*/ 	.byte	0x09
	.zero		1


	//   ....[12]....
        /*018c*/ 	.word	0x000017f0
        /*0190*/ 	.word	0x000000ff
        /*0194*/ 	.word	0xfffffff8
        /*0198*/ 	.short	0x010a
        /*019a*/ 	.byte	0x2b
	.zero		1


	//   ....[13]....
        /*019c*/ 	.word	0x000019b0
        /*01a0*/ 	.word	0x00000003
        /*01a4*/ 	.word	0x00000000
        /*01a8*/ 	.short	0x010a
        /*01aa*/ 	.byte	0x3f
	.zero		1


	//   ....[14]....
        /*01ac*/ 	.word	0x000019f0
        /*01b0*/ 	.word	0x00000003
        /*01b4*/ 	.word	0x00000000
        /*01b8*/ 	.short	0x010a
        /*01ba*/ 	.byte	0x3f
	.zero		1


	//   ....[15]....
        /*01bc*/ 	.word	0x00002230
        /*01c0*/ 	.word	0x000000ff
        /*01c4*/ 	.word	0x00000000
        /*01c8*/ 	.short	0x010a
        /*01ca*/ 	.byte	0x05
	.zero		1


	//   ....[16]....
        /*01cc*/ 	.word	0x00002270
        /*01d0*/ 	.word	0x000000ff
        /*01d4*/ 	.word	0x00000000
        /*01d8*/ 	.short	0x010a
        /*01da*/ 	.byte	0x05
	.zero		1


	//   ....[17]....
        /*01dc*/ 	.word	0x00002a10
        /*01e0*/ 	.word	0x00000005
        /*01e4*/ 	.word	0x00000000
        /*01e8*/ 	.short	0x0101
        /*01ea*/ 	.byte	0x3f
	.zero		1


	//   ....[18]....
        /*01ec*/ 	.word	0x00002b20
        /*01f0*/ 	.word	0x00000003
        /*01f4*/ 	.word	0x00000000
        /*01f8*/ 	.short	0x0101
        /*01fa*/ 	.byte	0x29
	.zero		1


	//   ....[19]....
        /*01fc*/ 	.word	0x00002c20
        /*0200*/ 	.word	0x00000003
        /*0204*/ 	.word	0x00000000
        /*0208*/ 	.short	0x0101
        /*020a*/ 	.byte	0x3f
	.zero		1


	//   ....[20]....
        /*020c*/ 	.word	0x00002ca0
        /*0210*/ 	.word	0x000000ff
        /*0214*/ 	.word	0x00000008
        /*0218*/ 	.short	0x010a
        /*021a*/ 	.byte	0x2b
	.zero		1


	//   ....[21]....
        /*021c*/ 	.word	0x00005000
        /*0220*/ 	.word	0x00000000
        /*0224*/ 	.word	0x00000000
        /*0228*/ 	.short	0x0101
        /*022a*/ 	.byte	0x29
	.zero		1


	//   ....[22]....
        /*022c*/ 	.word	0x00005940
        /*0230*/ 	.word	0x0000000d
        /*0234*/ 	.word	0x00000018
        /*0238*/ 	.short	0x010a
        /*023a*/ 	.byte	0x3f
	.zero		1


	//   ....[23]....
        /*023c*/ 	.word	0x00005f40
        /*0240*/ 	.word	0x00000006
        /*0244*/ 	.word	0x00000068
        /*0248*/ 	.short	0x0101
        /*024a*/ 	.byte	0x3f
	.zero		1


	//   ....[24]....
        /*024c*/ 	.word	0x00006670
        /*0250*/ 	.word	0x00000007
        /*0254*/ 	.word	0x00000000
        /*0258*/ 	.short	0x010a
        /*025a*/ 	.byte	0x3f
	.zero		1


	//   ....[25]....
        /*025c*/ 	.word	0x000066f0
        /*0260*/ 	.word	0x00000004
        /*0264*/ 	.word	0x00000000
        /*0268*/ 	.short	0x010a
        /*026a*/ 	.byte	0x3f
	.zero		1


	//   ....[26]....
        /*026c*/ 	.word	0x00006780
        /*0270*/ 	.word	0x00000005
        /*0274*/ 	.word	0x00000000
        /*0278*/ 	.short	0x010a
        /*027a*/ 	.byte	0x3f
	.zero		1


	//   ....[27]....
        /*027c*/ 	.word	0x000067f0
        /*0280*/ 	.word	0x00000003
        /*0284*/ 	.word	0xfffffff8
        /*0288*/ 	.short	0x010a
        /*028a*/ 	.byte	0x3f
	.zero		1


	//   ....[28]....
        /*028c*/ 	.word	0x00006840
        /*0290*/ 	.word	0x00000003
        /*0294*/ 	.word	0x00000000
        /*0298*/ 	.short	0x010a
        /*029a*/ 	.byte	0x3f
	.zero		1


	//   ....[29]....
        /*029c*/ 	.word	0x000068a0
        /*02a0*/ 	.word	0x00000005
        /*02a4*/ 	.word	0x00000000
        /*02a8*/ 	.short	0x010a
        /*02aa*/ 	.byte	0x3f
	.zero		1


	//   ....[30]....
        /*02ac*/ 	.word	0x00006900
        /*02b0*/ 	.word	0x00000003
        /*02b4*/ 	.word	0x00000008
        /*02b8*/ 	.short	0x010a
        /*02ba*/ 	.byte	0x3f
	.zero		1


	//   ....[31]....
        /*02bc*/ 	.word	0x000069d0
        /*02c0*/ 	.word	0x0000000d
        /*02c4*/ 	.word	0x00000018
        /*02c8*/ 	.short	0x010a
        /*02ca*/ 	.byte	0x3f
	.zero		1


	//   ....[32]....
        /*02cc*/ 	.word	0x00006aa0
        /*02d0*/ 	.word	0x00000007
        /*02d4*/ 	.word	0x00000000
        /*02d8*/ 	.short	0x010a
        /*02da*/ 	.byte	0x3f
	.zero		1


	//   ....[33]....
        /*02dc*/ 	.word	0x00006af0
        /*02e0*/ 	.word	0x00000004
        /*02e4*/ 	.word	0x00000000
        /*02e8*/ 	.short	0x010a
        /*02ea*/ 	.byte	0x3f
	.zero		1


	//----- nvinfo : EIATTR_NUM_MBARRIERS
	.align		4
.L_37:
        /*02ec*/ 	.byte	0x03, 0x38
        /*02ee*/ 	.short	0x000c


	//----- nvinfo : EIATTR_EXIT_INSTR_OFFSETS
	.align		4
        /*02f0*/ 	.byte	0x04, 0x1c
        /*02f2*/ 	.short	(.L_39 - .L_38)


	//   ....[0]....
.L_38:
        /*02f4*/ 	.word	0x000013d0


	//   ....[1]....
        /*02f8*/ 	.word	0x00001430


	//   ....[2]....
        /*02fc*/ 	.word	0x00005620


	//   ....[3]....
        /*0300*/ 	.word	0x00005650


	//   ....[4]....
        /*0304*/ 	.word	0x000067d0


	//----- nvinfo : EIATTR_MAX_THREADS
	.align		4
.L_39:
        /*0308*/ 	.byte	0x04, 0x05
        /*030a*/ 	.short	(.L_41 - .L_40)
.L_40:
        /*030c*/ 	.word	0x00000180
        /*0310*/ 	.word	0x00000001
        /*0314*/ 	.word	0x00000001


	//----- nvinfo : EIATTR_CRS_STACK_SIZE
	.align		4
.L_41:
        /*0318*/ 	.byte	0x04, 0x1e
        /*031a*/ 	.short	(.L_43 - .L_42)
.L_42:
        /*031c*/ 	.word	0x00000000


	//----- nvinfo : EIATTR_CBANK_PARAM_SIZE
	.align		4
.L_43:
        /*0320*/ 	.byte	0x03, 0x19
        /*0322*/ 	.short	0x0470


	//----- nvinfo : EIATTR_PARAM_CBANK
	.align		4
        /*0324*/ 	.byte	0x04, 0x0a
        /*0326*/ 	.short	(.L_45 - .L_44)
	.align		4
.L_44:
        /*0328*/ 	.word	index@(.nv.constant0._ZN7cutlass13device_kernelINS_4gemm6kernel13GemmUniversalIN4cute5tupleIJiiiiEEENS1_10collective13CollectiveMmaINS1_34MainloopSm90TmaGmmaWarpSpecializedILi3ENS5_IJNS4_1CILi2EEENSA_ILi1EEESC_EEENS1_32KernelTmaWarpSpecializedPingpongEEENS5_IJNSA_ILi64EEESG_NSA_ILi256EEEEEENS_6half_tENS5_IJlSC_lEEESJ_SK_NS4_8TiledMMAINS4_8MMA_AtomIJNS4_4SM904GMMA25MMA_64x64x16_F32F16F16_SSILNSO_5MajorE0ELSQ_0ELNSO_7ScaleInE1ELSR_1EEEEEENS4_6LayoutINS5_IJSC_SC_SC_EEENS5_IJNSA_ILi0EEESW_SW_EEEEENS5_IJNS4_10UnderscoreESZ_SZ_EEEEENS4_13SM90_TMA_LOADENS4_14ComposedLayoutINS4_7SwizzleILi3ELi4ELi3EEENS4_18smem_ptr_flag_bitsILi16EEENSU_INS5_IJNSA_ILi8EEESG_EEENS5_IJSG_SC_EEEEEEEvNS4_8identityENS4_23SM90_TMA_LOAD_MULTICASTES1C_vS1D_EENS_8epilogue10collective6detail29Sm90TmaWarpSpecializedAdapterINS1H_15DefaultEpilogueISJ_SK_SK_NS1G_6thread17LinearCombinationISJ_Li1EffLNS1L_9ScaleType4KindE0ELNS_15FloatRoundStyleE2ESJ_EENS1_15EpilogueDefaultEEEEEvvEEEEvNT_6ParamsE)
        /*032c*/ 	.short	0x0210
        /*032e*/ 	.short	0x0470


	//----- nvinfo : EIATTR_SW_WAR
	.align		4
.L_45:
        /*0330*/ 	.byte	0x04, 0x36
        /*0332*/ 	.short	(.L_47 - .L_46)
.L_46:
        /*0334*/ 	.word	0x00000008
.L_47:


//--------------------- .nv.callgraph             --------------------------
	.section	.nv.callgraph,"",@"SHT_CUDA_CALLGRAPH"
	.align	4
	.sectionentsize	8
	.align		4
        /*0000*/ 	.word	0x00000000
	.align		4
        /*0004*/ 	.word	0xffffffff
	.align		4
        /*0008*/ 	.word	index@(_ZN7cutlass13device_kernelINS_4gemm6kernel13GemmUniversalIN4cute5tupleIJiiiiEEENS1_10collective13CollectiveMmaINS1_34MainloopSm90TmaGmmaWarpSpecializedILi3ENS5_IJNS4_1CILi2EEENSA_ILi1EEESC_EEENS1_32KernelTmaWarpSpecializedPingpongEEENS5_IJNSA_ILi64EEESG_NSA_ILi256EEEEEENS_6half_tENS5_IJlSC_lEEESJ_SK_NS4_8TiledMMAINS4_8MMA_AtomIJNS4_4SM904GMMA25MMA_64x64x16_F32F16F16_SSILNSO_5MajorE0ELSQ_0ELNSO_7ScaleInE1ELSR_1EEEEEENS4_6LayoutINS5_IJSC_SC_SC_EEENS5_IJNSA_ILi0EEESW_SW_EEEEENS5_IJNS4_10UnderscoreESZ_SZ_EEEEENS4_13SM90_TMA_LOADENS4_14ComposedLayoutINS4_7SwizzleILi3ELi4ELi3EEENS4_18smem_ptr_flag_bitsILi16EEENSU_INS5_IJNSA_ILi8EEESG_EEENS5_IJSG_SC_EEEEEEEvNS4_8identityENS4_23SM90_TMA_LOAD_MULTICASTES1C_vS1D_EENS_8epilogue10collective6detail29Sm90TmaWarpSpecializedAdapterINS1H_15DefaultEpilogueISJ_SK_SK_NS1G_6thread17LinearCombinationISJ_Li1EffLNS1L_9ScaleType4KindE0ELNS_15FloatRoundStyleE2ESJ_EENS1_15EpilogueDefaultEEEEEvvEEEEvNT_6ParamsE)
	.align		4
        /*000c*/ 	.word	index@(__assertfail)
	.align		4
        /*0010*/ 	.word	0x00000000
	.align		4
        /*0014*/ 	.word	0xfffffffe
	.align		4
        /*0018*/ 	.word	0x00000000
	.align		4
        /*001c*/ 	.word	0xfffffffd
	.align		4
        /*0020*/ 	.word	0x00000000
	.align		4
        /*0024*/ 	.word	0xfffffffc


//--------------------- .nv.constant4             --------------------------
	.section	.nv.constant4,"a",@progbits
	.align	8
	.align		8
.nv.constant4:
        /*0000*/ 	.dword	__assertfail
	.align		8
        /*0008*/ 	.dword	__unnamed_1
	.align		8
        /*0010*/ 	.dword	_ZN40_INTERNAL_ea53bbce_4_k_cu_9930379e_108664cuda3std3__45__cpo5beginE
	.align		8
        /*0018*/ 	.dword	_ZN40_INTERNAL_ea53bbce_4_k_cu_9930379e_108664cuda3std3__45__cpo3endE
	.align		8
        /*0020*/ 	.dword	_ZN40_INTERNAL_ea53bbce_4_k_cu_9930379e_108664cuda3std3__45__cpo6cbeginE
	.align		8
        /*0028*/ 	.dword	_ZN40_INTERNAL_ea53bbce_4_k_cu_9930379e_108664cuda3std3__45__cpo4cendE
	.align		8
        /*0030*/ 	.dword	_ZN40_INTERNAL_ea53bbce_4_k_cu_9930379e_108664cuda3std3__442_GLOBAL__N__ea53bbce_4_k_cu_9930379e_108666ignoreE
	.align		8
        /*0038*/ 	.dword	_ZN40_INTERNAL_ea53bbce_4_k_cu_9930379e_108664cuda3std3__419piecewise_constructE
	.align		8
        /*0040*/ 	.dword	_ZN40_INTERNAL_ea53bbce_4_k_cu_9930379e_108664cuda3std3__48in_placeE
	.align		8
        /*0048*/ 	.dword	_ZN40_INTERNAL_ea53bbce_4_k_cu_9930379e_108664cuda3std6ranges3__45__cpo4swapE
	.align		8
        /*0050*/ 	.dword	_ZN40_INTERNAL_ea53bbce_4_k_cu_9930379e_108664cuda3std6ranges3__45__cpo9iter_moveE
	.align		8
        /*0058*/ 	.dword	_ZN40_INTERNAL_ea53bbce_4_k_cu_9930379e_108664cute7productE
	.align		8
        /*0060*/ 	.dword	_ZN40_INTERNAL_ea53bbce_4_k_cu_9930379e_108664cute1_E
	.align		8
        /*0068*/ 	.dword	$str$22
	.align		8
        /*0070*/ 	.dword	$str$23


//--------------------- .text._ZN7cutlass13device_kernelINS_4gemm6kernel13GemmUniversalIN4cute5tupleIJiiiiEEENS1_10collective13CollectiveMmaINS1_34MainloopSm90TmaGmmaWarpSpecializedILi3ENS5_IJNS4_1CILi2EEENSA_ILi1EEESC_EEENS1_32KernelTmaWarpSpecializedPingpongEEENS5_IJNSA_ILi64EEESG_NSA_ILi256EEEEEENS_6half_tENS5_IJlSC_lEEESJ_SK_NS4_8TiledMMAINS4_8MMA_AtomIJNS4_4SM904GMMA25MMA_64x64x16_F32F16F16_SSILNSO_5MajorE0ELSQ_0ELNSO_7ScaleInE1ELSR_1EEEEEENS4_6LayoutINS5_IJSC_SC_SC_EEENS5_IJNSA_ILi0EEESW_SW_EEEEENS5_IJNS4_10UnderscoreESZ_SZ_EEEEENS4_13SM90_TMA_LOADENS4_14ComposedLayoutINS4_7SwizzleILi3ELi4ELi3EEENS4_18smem_ptr_flag_bitsILi16EEENSU_INS5_IJNSA_ILi8EEESG_EEENS5_IJSG_SC_EEEEEEEvNS4_8identityENS4_23SM90_TMA_LOAD_MULTICASTES1C_vS1D_EENS_8epilogue10collective6detail29Sm90TmaWarpSpecializedAdapterINS1H_15DefaultEpilogueISJ_SK_SK_NS1G_6thread17LinearCombinationISJ_Li1EffLNS1L_9ScaleType4KindE0ELNS_15FloatRoundStyleE2ESJ_EENS1_15EpilogueDefaultEEEEEvvEEEEvNT_6ParamsE --------------------------
	.section	.text._ZN7cutlass13device_kernelINS_4gemm6kernel13GemmUniversalIN4cute5tupleIJiiiiEEENS1_10collective13CollectiveMmaINS1_34MainloopSm90TmaGmmaWarpSpecializedILi3ENS5_IJNS4_1CILi2EEENSA_ILi1EEESC_EEENS1_32KernelTmaWarpSpecializedPingpongEEENS5_IJNSA_ILi64EEESG_NSA_ILi256EEEEEENS_6half_tENS5_IJlSC_lEEESJ_SK_NS4_8TiledMMAINS4_8MMA_AtomIJNS4_4SM904GMMA25MMA_64x64x16_F32F16F16_SSILNSO_5MajorE0ELSQ_0ELNSO_7ScaleInE1ELSR_1EEEEEENS4_6LayoutINS5_IJSC_SC_SC_EEENS5_IJNSA_ILi0EEESW_SW_EEEEENS5_IJNS4_10UnderscoreESZ_SZ_EEEEENS4_13SM90_TMA_LOADENS4_14ComposedLayoutINS4_7SwizzleILi3ELi4ELi3EEENS4_18smem_ptr_flag_bitsILi16EEENSU_INS5_IJNSA_ILi8EEESG_EEENS5_IJSG_SC_EEEEEEEvNS4_8identityENS4_23SM90_TMA_LOAD_MULTICASTES1C_vS1D_EENS_8epilogue10collective6detail29Sm90TmaWarpSpecializedAdapterINS1H_15DefaultEpilogueISJ_SK_SK_NS1G_6thread17LinearCombinationISJ_Li1EffLNS1L_9ScaleType4KindE0ELNS_15FloatRoundStyleE2ESJ_EENS1_15EpilogueDefaultEEEEEvvEEEEvNT_6ParamsE,"ax",@progbits
	.align	128
.text._ZN7cutlass13device_kernelINS_4gemm6kernel13GemmUniversalIN4cute5tupleIJiiiiEEENS1_10collective13CollectiveMmaINS1_34MainloopSm90TmaGmmaWarpSpecializedILi3ENS5_IJNS4_1CILi2EEENSA_ILi1EEESC_EEENS1_32KernelTmaWarpSpecializedPingpongEEENS5_IJNSA_ILi64EEESG_NSA_ILi256EEEEEENS_6half_tENS5_IJlSC_lEEESJ_SK_NS4_8TiledMMAINS4_8MMA_AtomIJNS4_4SM904GMMA25MMA_64x64x16_F32F16F16_SSILNSO_5MajorE0ELSQ_0ELNSO_7ScaleInE1ELSR_1EEEEEENS4_6LayoutINS5_IJSC_SC_SC_EEENS5_IJNSA_ILi0EEESW_SW_EEEEENS5_IJNS4_10UnderscoreESZ_SZ_EEEEENS4_13SM90_TMA_LOADENS4_14ComposedLayoutINS4_7SwizzleILi3ELi4ELi3EEENS4_18smem_ptr_flag_bitsILi16EEENSU_INS5_IJNSA_ILi8EEESG_EEENS5_IJSG_SC_EEEEEEEvNS4_8identityENS4_23SM90_TMA_LOAD_MULTICASTES1C_vS1D_EENS_8epilogue10collective6detail29Sm90TmaWarpSpecializedAdapterINS1H_15DefaultEpilogueISJ_SK_SK_NS1G_6thread17LinearCombinationISJ_Li1EffLNS1L_9ScaleType4KindE0ELNS_15FloatRoundStyleE2ESJ_EENS1_15EpilogueDefaultEEEEEvvEEEEvNT_6ParamsE:
        .type           _ZN7cutlass13device_kernelINS_4gemm6kernel13GemmUniversalIN4cute5tupleIJiiiiEEENS1_10collective13CollectiveMmaINS1_34MainloopSm90TmaGmmaWarpSpecializedILi3ENS5_IJNS4_1CILi2EEENSA_ILi1EEESC_EEENS1_32KernelTmaWarpSpecializedPingpongEEENS5_IJNSA_ILi64EEESG_NSA_ILi256EEEEEENS_6half_tENS5_IJlSC_lEEESJ_SK_NS4_8TiledMMAINS4_8MMA_AtomIJNS4_4SM904GMMA25MMA_64x64x16_F32F16F16_SSILNSO_5MajorE0ELSQ_0ELNSO_7ScaleInE1ELSR_1EEEEEENS4_6LayoutINS5_IJSC_SC_SC_EEENS5_IJNSA_ILi0EEESW_SW_EEEEENS5_IJNS4_10UnderscoreESZ_SZ_EEEEENS4_13SM90_TMA_LOADENS4_14ComposedLayoutINS4_7SwizzleILi3ELi4ELi3EEENS4_18smem_ptr_flag_bitsILi16EEENSU_INS5_IJNSA_ILi8EEESG_EEENS5_IJSG_SC_EEEEEEEvNS4_8identityENS4_23SM90_TMA_LOAD_MULTICASTES1C_vS1D_EENS_8epilogue10collective6detail29Sm90TmaWarpSpecializedAdapterINS1H_15DefaultEpilogueISJ_SK_SK_NS1G_6thread17LinearCombinationISJ_Li1EffLNS1L_9ScaleType4KindE0ELNS_15FloatRoundStyleE2ESJ_EENS1_15EpilogueDefaultEEEEEvvEEEEvNT_6ParamsE,@function
        .size           _ZN7cutlass13device_kernelINS_4gemm6kernel13GemmUniversalIN4cute5tupleIJiiiiEEENS1_10collective13CollectiveMmaINS1_34MainloopSm90TmaGmmaWarpSpecializedILi3ENS5_IJNS4_1CILi2EEENSA_ILi1EEESC_EEENS1_32KernelTmaWarpSpecializedPingpongEEENS5_IJNSA_ILi64EEESG_NSA_ILi256EEEEEENS_6half_tENS5_IJlSC_lEEESJ_SK_NS4_8TiledMMAINS4_8MMA_AtomIJNS4_4SM904GMMA25MMA_64x64x16_F32F16F16_SSILNSO_5MajorE0ELSQ_0ELNSO_7ScaleInE1ELSR_1EEEEEENS4_6LayoutINS5_IJSC_SC_SC_EEENS5_IJNSA_ILi0EEESW_SW_EEEEENS5_IJNS4_10UnderscoreESZ_SZ_EEEEENS4_13SM90_TMA_LOADENS4_14ComposedLayoutINS4_7SwizzleILi3ELi4ELi3EEENS4_18smem_ptr_flag_bitsILi16EEENSU_INS5_IJNSA_ILi8EEESG_EEENS5_IJSG_SC_EEEEEEEvNS4_8identityENS4_23SM90_TMA_LOAD_MULTICASTES1C_vS1D_EENS_8epilogue10collective6detail29Sm90TmaWarpSpecializedAdapterINS1H_15DefaultEpilogueISJ_SK_SK_NS1G_6thread17LinearCombinationISJ_Li1EffLNS1L_9ScaleType4KindE0ELNS_15FloatRoundStyleE2ESJ_EENS1_15EpilogueDefaultEEEEEvvEEEEvNT_6ParamsE,(.L_x_135 - _ZN7cutlass13device_kernelINS_4gemm6kernel13GemmUniversalIN4cute5tupleIJiiiiEEENS1_10collective13CollectiveMmaINS1_34MainloopSm90TmaGmmaWarpSpecializedILi3ENS5_IJNS4_1CILi2EEENSA_ILi1EEESC_EEENS1_32KernelTmaWarpSpecializedPingpongEEENS5_IJNSA_ILi64EEESG_NSA_ILi256EEEEEENS_6half_tENS5_IJlSC_lEEESJ_SK_NS4_8TiledMMAINS4_8MMA_AtomIJNS4_4SM904GMMA25MMA_64x64x16_F32F16F16_SSILNSO_5MajorE0ELSQ_0ELNSO_7ScaleInE1ELSR_1EEEEEENS4_6LayoutINS5_IJSC_SC_SC_EEENS5_IJNSA_ILi0EEESW_SW_EEEEENS5_IJNS4_10UnderscoreESZ_SZ_EEEEENS4_13SM90_TMA_LOADENS4_14ComposedLayoutINS4_7SwizzleILi3ELi4ELi3EEENS4_18smem_ptr_flag_bitsILi16EEENSU_INS5_IJNSA_ILi8EEESG_EEENS5_IJSG_SC_EEEEEEEvNS4_8identityENS4_23SM90_TMA_LOAD_MULTICASTES1C_vS1D_EENS_8epilogue10collective6detail29Sm90TmaWarpSpecializedAdapterINS1H_15DefaultEpilogueISJ_SK_SK_NS1G_6thread17LinearCombinationISJ_Li1EffLNS1L_9ScaleType4KindE0ELNS_15FloatRoundStyleE2ESJ_EENS1_15EpilogueDefaultEEEEEvvEEEEvNT_6ParamsE)
        .other          _ZN7cutlass13device_kernelINS_4gemm6kernel13GemmUniversalIN4cute5tupleIJiiiiEEENS1_10collective13CollectiveMmaINS1_34MainloopSm90TmaGmmaWarpSpecializedILi3ENS5_IJNS4_1CILi2EEENSA_ILi1EEESC_EEENS1_32KernelTmaWarpSpecializedPingpongEEENS5_IJNSA_ILi64EEESG_NSA_ILi256EEEEEENS_6half_tENS5_IJlSC_lEEESJ_SK_NS4_8TiledMMAINS4_8MMA_AtomIJNS4_4SM904GMMA25MMA_64x64x16_F32F16F16_SSILNSO_5MajorE0ELSQ_0ELNSO_7ScaleInE1ELSR_1EEEEEENS4_6LayoutINS5_IJSC_SC_SC_EEENS5_IJNSA_ILi0EEESW_SW_EEEEENS5_IJNS4_10UnderscoreESZ_SZ_EEEEENS4_13SM90_TMA_LOADENS4_14ComposedLayoutINS4_7SwizzleILi3ELi4ELi3EEENS4_18smem_ptr_flag_bitsILi16EEENSU_INS5_IJNSA_ILi8EEESG_EEENS5_IJSG_SC_EEEEEEEvNS4_8identityENS4_23SM90_TMA_LOAD_MULTICASTES1C_vS1D_EENS_8epilogue10collective6detail29Sm90TmaWarpSpecializedAdapterINS1H_15DefaultEpilogueISJ_SK_SK_NS1G_6thread17LinearCombinationISJ_Li1EffLNS1L_9ScaleType4KindE0ELNS_15FloatRoundStyleE2ESJ_EENS1_15EpilogueDefaultEEEEEvvEEEEvNT_6ParamsE,@"STO_CUDA_ENTRY STV_DEFAULT"
_ZN7cutlass13device_kernelINS_4gemm6kernel13GemmUniversalIN4cute5tupleIJiiiiEEENS1_10collective13CollectiveMmaINS1_34MainloopSm90TmaGmmaWarpSpecializedILi3ENS5_IJNS4_1CILi2EEENSA_ILi1EEESC_EEENS1_32KernelTmaWarpSpecializedPingpongEEENS5_IJNSA_ILi64EEESG_NSA_ILi256EEEEEENS_6half_tENS5_IJlSC_lEEESJ_SK_NS4_8TiledMMAINS4_8MMA_AtomIJNS4_4SM904GMMA25MMA_64x64x16_F32F16F16_SSILNSO_5MajorE0ELSQ_0ELNSO_7ScaleInE1ELSR_1EEEEEENS4_6LayoutINS5_IJSC_SC_SC_EEENS5_IJNSA_ILi0EEESW_SW_EEEEENS5_IJNS4_10UnderscoreESZ_SZ_EEEEENS4_13SM90_TMA_LOADENS4_14ComposedLayoutINS4_7SwizzleILi3ELi4ELi3EEENS4_18smem_ptr_flag_bitsILi16EEENSU_INS5_IJNSA_ILi8EEESG_EEENS5_IJSG_SC_EEEEEEEvNS4_8identityENS4_23SM90_TMA_LOAD_MULTICASTES1C_vS1D_EENS_8epilogue10collective6detail29Sm90TmaWarpSpecializedAdapterINS1H_15DefaultEpilogueISJ_SK_SK_NS1G_6thread17LinearCombinationISJ_Li1EffLNS1L_9ScaleType4KindE0ELNS_15FloatRoundStyleE2ESJ_EENS1_15EpilogueDefaultEEEEEvvEEEEvNT_6ParamsE:
[----:B------:R-:W0:Y:S02]  /*0000*/  LDC R1, c[0x0][0x28] ;  /* 0x00000a00ff017b82 */ /* 0x000e240000000800 */
[----:B0-----:R-:W-:Y:S01]  /*0010*/  VIADD R1, R1, 0xfffffff8 ;  /* 0xfffffff801017836 */ /* 0x001fe20000000000 */
[----:B------:R-:W0:Y:S01]  /*0020*/  S2R R4, SR_TID.X ;  /* 0x0000000000047919 */ /* 0x000e220000002100 */
[----:B------:R-:W-:Y:S01]  /*0030*/  ELECT P0, URZ, PT ;  /* 0x00000000003f782f */ /* 0x000fe20003800000 */
[----:B------:R-:W-:Y:S01]  /*0040*/  BSSY B0, `(.L_x_0) ;  /* 0x000000f000007945 */ /* 0x000fe20003800000 */
[--C-:B0-----:R-:W-:Y:S02]  /*0050*/  SHF.R.U32.HI R0, RZ, 0x5, R4.reuse ;  /* 0x00000005ff007819 */ /* 0x101fe40000011604 */
[----:B------:R-:W-:-:S03]  /*0060*/  SHF.R.U32.HI R7, RZ, 0x7, R4 ;  /* 0x00000007ff077819 */ /* 0x000fc60000011604 */
[----:B------:R-:W0:Y:S04]  /*0070*/  SHFL.IDX PT, R2, R0, RZ, 0x1f ;  /* 0x00001fff00027589 */ /* 0x000e2800000e0000 */
[----:B------:R1:W2:Y:S01]  /*0080*/  SHFL.IDX PT, R10, R7, RZ, 0x1f ;  /* 0x00001fff070a7589 */ /* 0x0002a200000e0000 */
[----:B0-----:R-:W-:-:S13]  /*0090*/  ISETP.NE.OR P0, PT, R2, RZ, !P0 ;  /* 0x000000ff0200720c */ /* 0x001fda0004705670 */
[----:B-12---:R-:W-:Y:S05]  /*00a0*/  @P0 BRA `(.L_x_1) ;  /* 0x0000000000200947 */ /* 0x006fea0003800000 */
[----:B------:R-:W-:Y:S02]  /*00b0*/  ULDC.64 UR4, c[0x0][0x198] ;  /* 0x0000660000047ab9 */ /* 0x000fe40000000a00 */
[----:B------:R-:W-:Y:S02]  /*00c0*/  UIADD3 UR6, UP0, UR4, 0xf0, URZ ;  /* 0x000000f004067890 */ /* 0x000fe4000ff1e03f */
[----:B------:R-:W-:Y:S02]  /*00d0*/  UIADD3 UR4, UP1, UR4, 0x1f0, URZ ;  /* 0x000001f004047890 */ /* 0x000fe4000ff3e03f */
[----:B------:R-:W-:Y:S02]  /*00e0*/  UIADD3.X UR7, URZ, UR5, URZ, UP0, !UPT ;  /* 0x000000053f077290 */ /* 0x000fe400087fe43f */
[----:B------:R-:W-:-:S07]  /*00f0*/  UIADD3.X UR5, URZ, UR5, URZ, UP1, !UPT ;  /* 0x000000053f057290 */ /* 0x000fce0008ffe43f */
[----:B------:R0:W-:Y:S02]  /*0100*/  UTMACCTL.PF [UR6] ;  /* 0x00000000060079b9 */ /* 0x0001e40008040000 */
[----:B------:R0:W-:Y:S02]  /*0110*/  UTMACCTL.PF [UR4] ;  /* 0x00000000040079b9 */ /* 0x0001e40008040000 */
[----:B0-----:R-:W-:Y:S01]  /*0120*/  NOP ;  /* 0x0000000000007918 */ /* 0x001fe20000000000 */
.L_x_1:
[----:B------:R-:W-:Y:S05]  /*0130*/  BSYNC B0 ;  /* 0x0000000000007941 */ /* 0x000fea0003800000 */
.L_x_0:
[----:B------:R-:W0:Y:S02]  /*0140*/  SHFL.IDX PT, R9, R0, RZ, 0x1f ;  /* 0x00001fff00097589 */ /* 0x000e2400000e0000 */
[----:B0-----:R-:W-:-:S13]  /*0150*/  ISETP.NE.AND P0, PT, R9, RZ, PT ;  /* 0x000000ff0900720c */ /* 0x001fda0003f05270 */
[----:B------:R-:W-:Y:S05]  /*0160*/  @P0 BRA `(.L_x_2) ;  /* 0x0000000000500947 */ /* 0x000fea0003800000 */
[----:B------:R-:W0:Y:S01]  /*0170*/  S2UR UR8, SR_CgaCtaId ;  /* 0x00000000000879c3 */ /* 0x000e220000008800 */
[----:B------:R-:W-:Y:S01]  /*0180*/  UMOV UR4, 0x400 ;  /* 0x0000040000047882 */ /* 0x000fe20000000000 */
[----:B------:R-:W-:Y:S01]  /*0190*/  UMOV UR5, 0x1 ;  /* 0x0000000100057882 */ /* 0x000fe20000000000 */
[----:B------:R-:W-:Y:S01]  /*01a0*/  UMOV UR6, 0x2 ;  /* 0x0000000200067882 */ /* 0x000fe20000000000 */
[----:B------:R-:W-:Y:S01]  /*01b0*/  ELECT P0, URZ, PT ;  /* 0x00000000003f782f */ /* 0x000fe20003800000 */
[----:B------:R-:W-:-:S04]  /*01c0*/  UIADD3 UR6, -UR6, 0x100000, URZ ;  /* 0x0010000006067890 */ /* 0x000fc8000fffe13f */
[----:B------:R-:W-:Y:S02]  /*01d0*/  USHF.L.U32 UR7, UR6, 0xb, URZ ;  /* 0x0000000b06077899 */ /* 0x000fe4000800063f */
[----:B------:R-:W-:Y:S02]  /*01e0*/  USHF.L.U32 UR6, UR6, 0x1, URZ ;  /* 0x0000000106067899 */ /* 0x000fe4000800063f */
[----:B0-----:R-:W-:Y:S02]  /*01f0*/  ULEA UR8, UR8, UR4, 0x18 ;  /* 0x0000000408087291 */ /* 0x001fe4000f8ec03f */
[----:B------:R-:W-:-:S04]  /*0200*/  UIADD3 UR4, -UR5, 0x100000, URZ ;  /* 0x0010000005047890 */ /* 0x000fc8000fffe13f */
[----:B------:R-:W-:Y:S02]  /*0210*/  USHF.L.U32 UR5, UR4, 0xb, URZ ;  /* 0x0000000b04057899 */ /* 0x000fe4000800063f */
[----:B------:R-:W-:Y:S01]  /*0220*/  USHF.L.U32 UR4, UR4, 0x1, URZ ;  /* 0x0000000104047899 */ /* 0x000fe2000800063f */
[----:B------:R-:W0:Y:S11]  /*0230*/  FENCE.VIEW.ASYNC.S ;  /* 0x00000000000073c6 */ /* 0x000e360000000000 */
[----:B0-----:R0:W1:Y:S01]  /*0240*/  SYNCS.EXCH.64 URZ, [UR8], UR4 ;  /* 0x00000004083f75b2 */ /* 0x0010620008000100 */
[----:B------:R0:W2:Y:S01]  /*0250*/  SYNCS.EXCH.64 URZ, [UR8+0x18], UR6 ;  /* 0x00001806083f75b2 */ /* 0x0000a20008000100 */
[----:B------:R0:W3:Y:S01]  /*0260*/  SYNCS.EXCH.64 URZ, [UR8+0x8], UR4 ;  /* 0x00000804083f75b2 */ /* 0x0000e20008000100 */
[----:B------:R0:W4:Y:S01]  /*0270*/  SYNCS.EXCH.64 URZ, [UR8+0x20], UR6 ;  /* 0x00002006083f75b2 */ /* 0x0001220008000100 */
[----:B------:R0:W0:Y:S01]  /*0280*/  SYNCS.EXCH.64 URZ, [UR8+0x10], UR4 ;  /* 0x00001004083f75b2 */ /* 0x0000220008000100 */
[----:B------:R0:W0:Y:S01]  /*0290*/  SYNCS.EXCH.64 URZ, [UR8+0x28], UR6 ;  /* 0x00002806083f75b2 */ /* 0x0000220008000100 */
[----:B------:R-:W-:Y:S01]  /*02a0*/  NOP ;  /* 0x0000000000007918 */ /* 0x000fe20000000000 */
.L_x_2:
[----:B------:R-:W5:Y:S01]  /*02b0*/  SHFL.IDX PT, R12, R0, RZ, 0x1f ;  /* 0x00001fff000c7589 */ /* 0x000f6200000e0000 */
[----:B------:R-:W1:Y:S01]  /*02c0*/  S2UR UR12, SR_CTAID.X ;  /* 0x00000000000c79c3 */ /* 0x000e620000002500 */
[----:B------:R-:W-:Y:S02]  /*02d0*/  SHF.R.S32.HI R3, RZ, 0x1f, R4 ;  /* 0x0000001fff037819 */ /* 0x000fe40000011404 */
[----:B------:R-:W-:Y:S01]  /*02e0*/  ELECT P0, URZ, PT ;  /* 0x00000000003f782f */ /* 0x000fe20003800000 */
[----:B------:R-:W2:Y:S01]  /*02f0*/  SHFL.IDX PT, R11, R0, RZ, 0x1f ;  /* 0x00001fff000b7589 */ /* 0x000ea200000e0000 */
[----:B0-----:R-:W-:Y:S01]  /*0300*/  ULDC UR4, c[0x0][0x150] ;  /* 0x0000540000047ab9 */ /* 0x001fe20000000800 */
[----:B------:R-:W-:Y:S02]  /*0310*/  LEA.HI R3, R3, R4, RZ, 0x7 ;  /* 0x0000000403037211 */ /* 0x000fe400078f38ff */
[----:B------:R-:W-:Y:S01]  /*0320*/  ELECT P1, URZ, PT ;  /* 0x00000000003f782f */ /* 0x000fe20003820000 */
[----:B------:R-:W0:Y:S01]  /*0330*/  S2R R6, SR_CTAID.Y ;  /* 0x0000000000067919 */ /* 0x000e220000002600 */
[----:B------:R-:W3:Y:S01]  /*0340*/  LDC R14, c[0x0][0x144] ;  /* 0x00005100ff0e7b82 */ /* 0x000ee20000000800 */
[----:B------:R-:W-:Y:S01]  /*0350*/  LOP3.LUT R3, R3, 0xffffff80, RZ, 0xc0, !PT ;  /* 0xffffff8003037812 */ /* 0x000fe200078ec0ff */
[----:B------:R-:W-:Y:S01]  /*0360*/  UMOV UR11, 0x80 ;  /* 0x00000080000b7882 */ /* 0x000fe20000000000 */
[----:B------:R-:W4:Y:S01]  /*0370*/  SHFL.IDX PT, R16, R7, RZ, 0x1f ;  /* 0x00001fff07107589 */ /* 0x000f2200000e0000 */
[----:B------:R-:W-:Y:S01]  /*0380*/  NOP ;  /* 0x0000000000007918 */ /* 0x000fe20000000000 */
[----:B------:R-:W-:Y:S01]  /*0390*/  NOP ;  /* 0x0000000000007918 */ /* 0x000fe20000000000 */
[----:B------:R-:W-:Y:S01]  /*03a0*/  IMAD.IADD R5, R4, 0x1, -R3 ;  /* 0x0000000104057824 */ /* 0x000fe200078e0a03 */
[C---:B------:R-:W-:Y:S01]  /*03b0*/  ISETP.NE.AND P4, PT, R10.reuse, RZ, PT ;  /* 0x000000ff0a00720c */ /* 0x040fe20003f85270 */
[----:B------:R-:W4:Y:S01]  /*03c0*/  LDC R15, c[0x0][0x140] ;  /* 0x00005000ff0f7b82 */ /* 0x000f220000000800 */
[----:B------:R-:W-:-:S02]  /*03d0*/  VIADD R36, R10, 0xffffffff ;  /* 0xffffffff0a247836 */ /* 0x000fc40000000000 */
[----:B------:R-:W-:Y:S01]  /*03e0*/  SHF.R.S32.HI R8, RZ, 0x1f, R5 ;  /* 0x0000001fff087819 */ /* 0x000fe20000011405 */
[----:B------:R-:W-:Y:S02]  /*03f0*/  IMAD.MOV.U32 R57, RZ, RZ, 0x1 ;  /* 0x00000001ff397424 */ /* 0x000fe400078e00ff */
[----:B------:R-:W-:Y:S02]  /*0400*/  ISETP.GE.U32.AND P6, PT, R36, 0x2, PT ;  /* 0x000000022400780c */ /* 0x000fe40003fc6070 */
[----:B-----5:R-:W-:Y:S01]  /*0410*/  ISETP.NE.OR P0, PT, R12, RZ, !P0 ;  /* 0x000000ff0c00720c */ /* 0x020fe20004705670 */
[----:B------:R-:W5:Y:S01]  /*0420*/  LDC R25, c[0x0][0x148] ;  /* 0x00005200ff197b82 */ /* 0x000f620000000800 */
[----:B-1----:R-:W-:Y:S02]  /*0430*/  I2FP.F32.U32 R12, UR12 ;  /* 0x0000000c000c7c45 */ /* 0x002fe40008201000 */
[----:B------:R-:W-:Y:S02]  /*0440*/  LEA.HI R3, R8, R5, RZ, 0x3 ;  /* 0x0000000508037211 */ /* 0x000fe400078f18ff */
[----:B--2---:R-:W-:Y:S01]  /*0450*/  ISETP.NE.OR P1, PT, R11, RZ, !P1 ;  /* 0x000000ff0b00720c */ /* 0x004fe20004f25670 */
[----:B------:R-:W-:Y:S01]  /*0460*/  FMUL R13, R12, UR4 ;  /* 0x000000040c0d7c20 */ /* 0x000fe20008400000 */
[--C-:B------:R-:W-:Y:S01]  /*0470*/  SHF.R.S32.HI R0, RZ, 0x3, R3.reuse ;  /* 0x00000003ff007819 */ /* 0x100fe20000011403 */
[----:B------:R-:W-:Y:S01]  /*0480*/  ULDC UR4, c[0x0][0x154] ;  /* 0x0000550000047ab9 */ /* 0x000fe20000000800 */
[----:B------:R-:W-:-:S02]  /*0490*/  SHF.R.S32.HI R3, RZ, 0x1f, R3 ;  /* 0x0000001fff037819 */ /* 0x000fc40000011403 */
[----:B------:R-:W-:Y:S01]  /*04a0*/  SHF.R.S32.HI R12, RZ, 0x1f, R9 ;  /* 0x0000001fff0c7819 */ /* 0x000fe20000011409 */
[----:B------:R-:W1:Y:S01]  /*04b0*/  F2I.U32.TRUNC.NTZ R13, R13 ;  /* 0x0000000d000d7305 */ /* 0x000e62000020f000 */
[----:B------:R-:W-:Y:S01]  /*04c0*/  LEA.HI R11, R3, R0, RZ, 0x2 ;  /* 0x00000000030b7211 */ /* 0x000fe200078f10ff */
[----:B------:R-:W-:Y:S01]  /*04d0*/  VOTEU.ALL UP1, P0 ;  /* 0x00000000003f7886 */ /* 0x000fe20000020000 */
[----:B------:R-:W-:Y:S01]  /*04e0*/  LEA.HI R12, R12, R9, RZ, 0x2 ;  /* 0x000000090c0c7211 */ /* 0x000fe200078f10ff */
[----:B------:R-:W-:Y:S01]  /*04f0*/  VOTEU.ALL UP0, P0 ;  /* 0x00000000003f7886 */ /* 0x000fe20000000000 */
[----:B------:R-:W-:Y:S01]  /*0500*/  SHF.R.S32.HI R3, RZ, 0x1f, R2 ;  /* 0x0000001fff037819 */ /* 0x000fe20000011402 */
[----:B------:R-:W-:Y:S01]  /*0510*/  VOTEU.ALL UP2, P1 ;  /* 0x00000000003f7886 */ /* 0x000fe20000840000 */
[----:B------:R-:W-:Y:S01]  /*0520*/  LOP3.LUT R11, R11, 0xfffffffc, RZ, 0xc0, !PT ;  /* 0xfffffffc0b0b7812 */ /* 0x000fe200078ec0ff */
[----:B------:R-:W2:Y:S01]  /*0530*/  @!UP1 S2UR UR7, SR_CgaCtaId ;  /* 0x00000000000799c3 */ /* 0x000ea20000008800 */
[----:B------:R-:W-:Y:S01]  /*0540*/  LOP3.LUT R12, R12, 0x3ffffffc, RZ, 0xc0, !PT ;  /* 0x3ffffffc0c0c7812 */ /* 0x000fe200078ec0ff */
[----:B------:R-:W-:Y:S01]  /*0550*/  @!UP1 UMOV UR6, 0x400 ;  /* 0x0000040000069882 */ /* 0x000fe20000000000 */
[----:B------:R-:W-:Y:S01]  /*0560*/  LEA.HI R3, R3, R2, RZ, 0x2 ;  /* 0x0000000203037211 */ /* 0x000fe200078f10ff */
[----:B------:R-:W-:Y:S01]  /*0570*/  IMAD.IADD R11, R0, 0x1, -R11 ;  /* 0x00000001000b7824 */ /* 0x000fe200078e0a0b */
[----:B------:R-:W-:Y:S01]  /*0580*/  @!UP2 UMOV UR9, 0x400 ;  /* 0x000004000009a882 */ /* 0x000fe20000000000 */
[----:B------:R-:W-:Y:S01]  /*0590*/  IMAD.IADD R12, R9, 0x1, -R12 ;  /* 0x00000001090c7824 */ /* 0x000fe200078e0a0c */
[----:B------:R-:W-:Y:S01]  /*05a0*/  LOP3.LUT R3, R3, 0xfffffffc, RZ, 0xc0, !PT ;  /* 0xfffffffc03037812 */ /* 0x000fe200078ec0ff */
[----:B------:R-:W5:Y:S01]  /*05b0*/  @!UP2 S2UR UR10, SR_CgaCtaId ;  /* 0x00000000000aa9c3 */ /* 0x000f620000008800 */
[----:B-1----:R-:W-:Y:S01]  /*05c0*/  IMAD.MOV R13, RZ, RZ, -R13 ;  /* 0x000000ffff0d7224 */ /* 0x002fe200078e0a0d */
[----:B------:R-:W-:Y:S01]  /*05d0*/  VOTEU.ALL UP3, P1 ;  /* 0x00000000003f7886 */ /* 0x000fe20000860000 */
[----:B------:R-:W-:Y:S01]  /*05e0*/  IMAD R11, R12, 0x4, R11 ;  /* 0x000000040c0b7824 */ /* 0x000fe200078e020b */
[----:B------:R-:W-:Y:S01]  /*05f0*/  VOTEU.ALL UP4, P1 ;  /* 0x00000000003f7886 */ /* 0x000fe20000880000 */
[----:B------:R-:W-:Y:S01]  /*0600*/  IMAD.IADD R9, R2, 0x1, -R3 ;  /* 0x0000000102097824 */ /* 0x000fe200078e0a03 */
[----:B0-----:R-:W-:Y:S01]  /*0610*/  I2FP.F32.U32 R2, R6 ;  /* 0x0000000600027245 */ /* 0x001fe20000201000 */
[----:B---3--:R-:W-:Y:S01]  /*0620*/  IMAD R21, R14, R13, UR12 ;  /* 0x0000000c0e157e24 */ /* 0x008fe2000f8e020d */
[C---:B------:R-:W-:Y:S01]  /*0630*/  LEA.HI R0, R11.reuse, R11, RZ, 0x1 ;  /* 0x0000000b0b007211 */ /* 0x040fe200078f08ff */
[C---:B------:R-:W-:Y:S01]  /*0640*/  IMAD.SHL.U32 R56, R11.reuse, 0x4, RZ ;  /* 0x000000040b387824 */ /* 0x040fe200078e00ff */
[----:B------:R-:W-:Y:S01]  /*0650*/  VOTEU.ALL UP5, P1 ;  /* 0x00000000003f7886 */ /* 0x000fe200008a0000 */
[----:B------:R-:W-:Y:S01]  /*0660*/  FMUL R2, R2, UR4 ;  /* 0x0000000402027c20 */ /* 0x000fe20008400000 */
[----:B------:R-:W-:Y:S01]  /*0670*/  LOP3.LUT R0, R0, 0xfffffffe, RZ, 0xc0, !PT ;  /* 0xfffffffe00007812 */ /* 0x000fe200078ec0ff */
[----:B------:R-:W-:Y:S01]  /*0680*/  UMOV UR4, 0x20 ;  /* 0x0000002000047882 */ /* 0x000fe20000000000 */
[----:B------:R-:W-:Y:S01]  /*0690*/  LOP3.LUT R56, R11, 0xc, R56, 0x78, !PT ;  /* 0x0000000c0b387812 */ /* 0x000fe200078e7838 */
[----:B------:R-:W-:-:S04]  /*06a0*/  @!UP1 UIADD3 UR4, -UR4, 0x100000, URZ ;  /* 0x0010000004049890 */ /* 0x000fc8000fffe13f */
[----:B------:R-:W-:Y:S02]  /*06b0*/  @!UP1 USHF.L.U32 UR5, UR4, 0xb, URZ ;  /* 0x0000000b04059899 */ /* 0x000fe4000800063f */
[----:B------:R-:W-:Y:S01]  /*06c0*/  @!UP1 USHF.L.U32 UR4, UR4, 0x1, URZ ;  /* 0x0000000104049899 */ /* 0x000fe2000800063f */
[----:B----4-:R-:W-:Y:S01]  /*06d0*/  ISETP.EQ.U32.AND P2, PT, R15, 0x1, PT ;  /* 0x000000010f00780c */ /* 0x010fe20003f42070 */
[----:B------:R-:W-:Y:S01]  /*06e0*/  IMAD.IADD R0, R11, 0x1, -R0 ;  /* 0x000000010b007824 */ /* 0x000fe200078e0a00 */
[----:B------:R-:W0:Y:S01]  /*06f0*/  F2I.U32.TRUNC.NTZ R2, R2 ;  /* 0x0000000200027305 */ /* 0x000e22000020f000 */
[----:B--2---:R-:W-:Y:S01]  /*0700*/  @!UP1 ULEA UR8, UR7, UR6, 0x18 ;  /* 0x0000000607089291 */ /* 0x004fe2000f8ec03f */
[----:B------:R-:W-:Y:S01]  /*0710*/  R2UR UR43, R16 ;  /* 0x00000000102b72ca */ /* 0x000fe200000e0000 */
[----:B------:R-:W-:-:S04]  /*0720*/  @!UP2 UIADD3 UR6, -UR11, 0x100000, URZ ;  /* 0x001000000b06a890 */ /* 0x000fc8000fffe13f */
[----:B------:R-:W-:Y:S02]  /*0730*/  @!UP2 USHF.L.U32 UR7, UR6, 0xb, URZ ;  /* 0x0000000b0607a899 */ /* 0x000fe4000800063f */
[----:B------:R-:W-:Y:S01]  /*0740*/  @!UP2 USHF.L.U32 UR6, UR6, 0x1, URZ ;  /* 0x000000010606a899 */ /* 0x000fe2000800063f */
[----:B------:R-:W-:Y:S01]  /*0750*/  ISETP.NE.AND P3, PT, R0, R21, PT ;  /* 0x000000150000720c */ /* 0x000fe20003f65270 */
[----:B------:R-:W-:Y:S01]  /*0760*/  VOTEU.ALL UP1, P0 ;  /* 0x00000000003f7886 */ /* 0x000fe20000020000 */
[----:B-----5:R-:W-:Y:S01]  /*0770*/  @!UP2 ULEA UR9, UR10, UR9, 0x18 ;  /* 0x000000090a09a291 */ /* 0x020fe2000f8ec03f */
[----:B------:R-:W-:Y:S01]  /*0780*/  LOP3.LUT P0, RZ, R5, 0x7, RZ, 0xc0, !PT ;  /* 0x0000000705ff7812 */ /* 0x000fe2000780c0ff */
[----:B------:R-:W-:Y:S01]  /*0790*/  VOTEU.ALL UP2, P1 ;  /* 0x00000000003f7886 */ /* 0x000fe20000840000 */
[----:B------:R-:W-:Y:S02]  /*07a0*/  ISETP.NE.AND P1, PT, R9, 0x3, PT ;  /* 0x000000030900780c */ /* 0x000fe40003f25270 */
[----:B------:R-:W-:-:S02]  /*07b0*/  ISETP.LT.U32.AND P0, PT, R56, 0x2, !P0 ;  /* 0x000000023800780c */ /* 0x000fc40004701070 */
[----:B------:R-:W-:Y:S01]  /*07c0*/  ISETP.EQ.OR P1, PT, R9, RZ, !P1 ;  /* 0x000000ff0900720c */ /* 0x000fe20004f22670 */
[----:B------:R-:W1:Y:S02]  /*07d0*/  FENCE.VIEW.ASYNC.S ;  /* 0x00000000000073c6 */ /* 0x000e640000000000 */
[----:B-1----:R1:W2:Y:S01]  /*07e0*/  @!UP0 SYNCS.EXCH.64 URZ, [UR8+0x60], UR4 ;  /* 0x00006004083f85b2 */ /* 0x0022a20008000100 */
[----:B0-----:R-:W-:Y:S01]  /*07f0*/  IMAD.MOV R20, RZ, RZ, -R2 ;  /* 0x000000ffff147224 */ /* 0x001fe200078e0a02 */
[----:B------:R-:W-:-:S03]  /*0800*/  @P3 LEA.HI R0, R56, R56, RZ, 0x1 ;  /* 0x0000003838003211 */ /* 0x000fc600078f08ff */
[----:B------:R-:W-:Y:S01]  /*0810*/  IMAD R3, R25, R20, R6 ;  /* 0x0000001419037224 */ /* 0x000fe200078e0206 */
[----:B------:R-:W-:Y:S02]  /*0820*/  ISETP.EQ.AND P1, PT, R10, RZ, P1 ;  /* 0x000000ff0a00720c */ /* 0x000fe40000f22270 */
[----:B------:R-:W-:Y:S02]  /*0830*/  @P3 SHF.R.S32.HI R0, RZ, 0x1, R0 ;  /* 0x00000001ff003819 */ /* 0x000fe40000011400 */
[----:B------:R-:W-:Y:S02]  /*0840*/  SEL R23, RZ, 0x1, !P1 ;  /* 0x00000001ff177807 */ /* 0x000fe40004800000 */
[----:B------:R-:W-:Y:S02]  /*0850*/  @P3 ISETP.NE.AND P5, PT, R0, R3, PT ;  /* 0x000000030000320c */ /* 0x000fe40003fa5270 */
[----:B------:R-:W-:Y:S01]  /*0860*/  SEL R0, RZ, 0x1, !P0 ;  /* 0x00000001ff007807 */ /* 0x000fe20004000000 */
[----:B------:R1:W0:Y:S01]  /*0870*/  @!UP1 SYNCS.EXCH.64 URZ, [UR8+0x68], UR4 ;  /* 0x00006804083f95b2 */ /* 0x0002220008000100 */
[----:B------:R-:W-:Y:S01]  /*0880*/  NOP ;  /* 0x0000000000007918 */ /* 0x000fe20000000000 */
[----:B------:R-:W-:-:S02]  /*0890*/  @P3 SEL R57, RZ, 0x1, P5 ;  /* 0x00000001ff393807 */ /* 0x000fc40002800000 */
[----:B------:R-:W-:Y:S02]  /*08a0*/  SEL R23, R23, 0x2, P6 ;  /* 0x0000000217177807 */ /* 0x000fe40003000000 */
[----:B------:R-:W-:Y:S01]  /*08b0*/  LOP3.LUT R57, R57, R0, RZ, 0xc0, !PT ;  /* 0x0000000039397212 */ /* 0x000fe200078ec0ff */
[----:B------:R1:W3:Y:S01]  /*08c0*/  @!UP2 SYNCS.EXCH.64 URZ, [UR9+0x40], UR6 ;  /* 0x00004006093fa5b2 */ /* 0x0002e20008000100 */
[----:B------:R1:W4:Y:S01]  /*08d0*/  @!UP3 SYNCS.EXCH.64 URZ, [UR9+0x48], UR6 ;  /* 0x00004806093fb5b2 */ /* 0x0003220008000100 */
[----:B------:R1:W0:Y:S01]  /*08e0*/  @!UP4 SYNCS.EXCH.64 URZ, [UR9+0x50], UR6 ;  /* 0x00005006093fc5b2 */ /* 0x0002220008000100 */
[----:B------:R1:W0:Y:S01]  /*08f0*/  @!UP5 SYNCS.EXCH.64 URZ, [UR9+0x58], UR6 ;  /* 0x00005806093fd5b2 */ /* 0x0002220008000100 */
[----:B------:R-:W-:Y:S01]  /*0900*/  NOP ;  /* 0x0000000000007918 */ /* 0x000fe20000000000 */
[----:B-12---:R-:W-:Y:S05]  /*0910*/  @!P2 BRA `(.L_x_3) ;  /* 0x000000000008a947 */ /* 0x006fea0003800000 */
[----:B0--34-:R-:W-:Y:S01]  /*0920*/  UCGABAR_ARV ;  /* 0x00000000000079c7 */ /* 0x019fe20008000000 */
[----:B------:R-:W-:Y:S05]  /*0930*/  BRA `(.L_x_4) ;  /* 0x0000000000047947 */ /* 0x000fea0003800000 */
.L_x_3:
[----:B0--34-:R-:W-:Y:S01]  /*0940*/  NOP ;  /* 0x0000000000007918 */ /* 0x019fe20000000000 */
.L_x_4:
[----:B------:R-:W-:Y:S01]  /*0950*/  ULDC.64 UR4, c[0x0][0x598] ;  /* 0x0001660000047ab9 */ /* 0x000fe20000000a00 */
[----:B------:R-:W-:Y:S01]  /*0960*/  ULDC.64 UR48, c[0x0][0x208] ;  /* 0x0000820000307ab9 */ /* 0x000fe20000000a00 */
[----:B------:R-:W-:-:S04]  /*0970*/  ISETP.NE.U32.AND P0, PT, RZ, UR4, PT ;  /* 0x00000004ff007c0c */ /* 0x000fc8000bf05070 */
[----:B------:R-:W-:-:S13]  /*0980*/  ISETP.NE.AND.EX P0, PT, RZ, UR5, PT, P0 ;  /* 0x00000005ff007c0c */ /* 0x000fda000bf05300 */
[----:B------:R-:W-:Y:S05]  /*0990*/  @!P0 BRA `(.L_x_5) ;  /* 0x00000000001c8947 */ /* 0x000fea0003800000 */
[----:B------:R-:W0:Y:S02]  /*09a0*/  LDC.64 R2, c[0x0][0x598] ;  /* 0x00016600ff027b82 */ /* 0x000e240000000a00 */
[----:B0-----:R-:W2:Y:S02]  /*09b0*/  LDG.E.64 R2, desc[UR48][R2.64] ;  /* 0x0000003002027981 */ /* 0x001ea4000c1e1b00 */
[----:B--2---:R-:W-:-:S04]  /*09c0*/  ISETP.NE.U32.AND P0, PT, R2, RZ, PT ;  /* 0x000000ff0200720c */ /* 0x004fc80003f05070 */
[----:B------:R-:W-:-:S13]  /*09d0*/  ISETP.NE.AND.EX P0, PT, R3, RZ, PT, P0 ;  /* 0x000000ff0300720c */ /* 0x000fda0003f05300 */
[----:B------:R-:W-:Y:S05]  /*09e0*/  @!P0 BRA `(.L_x_5) ;  /* 0x0000000000088947 */ /* 0x000fea0003800000 */
[----:B------:R0:W5:Y:S01]  /*09f0*/  LD.E R58, desc[UR48][R2.64] ;  /* 0x00000030023a7980 */ /* 0x000162000c101900 */
[----:B------:R-:W-:Y:S05]  /*0a00*/  BRA `(.L_x_6) ;  /* 0x0000000000247947 */ /* 0x000fea0003800000 */
.L_x_5:
[----:B------:R-:W-:Y:S02]  /*0a10*/  ULDC.64 UR4, c[0x0][0x588] ;  /* 0x0001620000047ab9 */ /* 0x000fe40000000a00 */
[----:B------:R-:W-:-:S04]  /*0a20*/  ISETP.NE.U32.AND P0, PT, RZ, UR4, PT ;  /* 0x00000004ff007c0c */ /* 0x000fc8000bf05070 */
[----:B------:R-:W-:-:S13]  /*0a30*/  ISETP.NE.AND.EX P0, PT, RZ, UR5, PT, P0 ;  /* 0x00000005ff007c0c */ /* 0x000fda000bf05300 */
[----:B------:R-:W-:Y:S05]  /*0a40*/  @!P0 BRA `(.L_x_7) ;  /* 0x00000000000c8947 */ /* 0x000fea0003800000 */
[----:B------:R-:W0:Y:S02]  /*0a50*/  LDC.64 R58, c[0x0][0x588] ;  /* 0x00016200ff3a7b82 */ /* 0x000e240000000a00 */
[----:B0-----:R1:W5:Y:S01]  /*0a60*/  LDG.E R58, desc[UR48][R58.64] ;  /* 0x000000303a3a7981 */ /* 0x001362000c1e1900 */
[----:B------:R-:W-:Y:S05]  /*0a70*/  BRA `(.L_x_6) ;  /* 0x0000000000087947 */ /* 0x000fea0003800000 */
.L_x_7:
[----:B------:R-:W-:Y:S02]  /*0a80*/  ULDC UR4, c[0x0][0x580] ;  /* 0x0001600000047ab9 */ /* 0x000fe40000000800 */
[----:B------:R-:W-:-:S07]  /*0a90*/  IMAD.U32 R58, RZ, RZ, UR4 ;  /* 0x00000004ff3a7e24 */ /* 0x000fce000f8e00ff */
.L_x_6:
[----:B------:R-:W-:Y:S02]  /*0aa0*/  ULDC.64 UR4, c[0x0][0x5a0] ;  /* 0x0001680000047ab9 */ /* 0x000fe40000000a00 */
[----:B------:R-:W-:-:S04]  /*0ab0*/  ISETP.NE.U32.AND P0, PT, RZ, UR4, PT ;  /* 0x00000004ff007c0c */ /* 0x000fc8000bf05070 */
[----:B------:R-:W-:-:S13]  /*0ac0*/  ISETP.NE.AND.EX P0, PT, RZ, UR5, PT, P0 ;  /* 0x00000005ff007c0c */ /* 0x000fda000bf05300 */
[----:B------:R-:W-:Y:S05]  /*0ad0*/  @!P0 BRA `(.L_x_8) ;  /* 0x00000000001c8947 */ /* 0x000fea0003800000 */
[----:B0-----:R-:W0:Y:S02]  /*0ae0*/  LDC.64 R2, c[0x0][0x5a0] ;  /* 0x00016800ff027b82 */ /* 0x001e240000000a00 */
[----:B0-----:R-:W2:Y:S02]  /*0af0*/  LDG.E.64 R2, desc[UR48][R2.64] ;  /* 0x0000003002027981 */ /* 0x001ea4000c1e1b00 */
[----:B--2---:R-:W-:-:S04]  /*0b00*/  ISETP.NE.U32.AND P0, PT, R2, RZ, PT ;  /* 0x000000ff0200720c */ /* 0x004fc80003f05070 */
[----:B------:R-:W-:-:S13]  /*0b10*/  ISETP.NE.AND.EX P0, PT, R3, RZ, PT, P0 ;  /* 0x000000ff0300720c */ /* 0x000fda0003f05300 */
[----:B------:R-:W-:Y:S05]  /*0b20*/  @!P0 BRA `(.L_x_8) ;  /* 0x0000000000088947 */ /* 0x000fea0003800000 */
[----:B-1----:R0:W5:Y:S01]  /*0b30*/  LD.E R59, desc[UR48][R2.64] ;  /* 0x00000030023b7980 */ /* 0x002162000c101900 */
[----:B------:R-:W-:Y:S05]  /*0b40*/  BRA `(.L_x_9) ;  /* 0x0000000000247947 */ /* 0x000fea0003800000 */
.L_x_8:
[----:B------:R-:W-:Y:S02]  /*0b50*/  ULDC.64 UR4, c[0x0][0x590] ;  /* 0x0001640000047ab9 */ /* 0x000fe40000000a00 */
[----:B------:R-:W-:-:S04]  /*0b60*/  ISETP.NE.U32.AND P0, PT, RZ, UR4, PT ;  /* 0x00000004ff007c0c */ /* 0x000fc8000bf05070 */
[----:B------:R-:W-:-:S13]  /*0b70*/  ISETP.NE.AND.EX P0, PT, RZ, UR5, PT, P0 ;  /* 0x00000005ff007c0c */ /* 0x000fda000bf05300 */
[----:B------:R-:W-:Y:S05]  /*0b80*/  @!P0 BRA `(.L_x_10) ;  /* 0x00000000000c8947 */ /* 0x000fea0003800000 */
[----:B0-----:R-:W1:Y:S02]  /*0b90*/  LDC.64 R2, c[0x0][0x590] ;  /* 0x00016400ff027b82 */ /* 0x001e640000000a00 */
[----:B-1----:R1:W5:Y:S01]  /*0ba0*/  LDG.E R59, desc[UR48][R2.64] ;  /* 0x00000030023b7981 */ /* 0x002362000c1e1900 */
[----:B------:R-:W-:Y:S05]  /*0bb0*/  BRA `(.L_x_9) ;  /* 0x0000000000087947 */ /* 0x000fea0003800000 */
.L_x_10:
[----:B------:R-:W-:Y:S02]  /*0bc0*/  ULDC UR4, c[0x0][0x584] ;  /* 0x0001610000047ab9 */ /* 0x000fe40000000800 */
[----:B-1----:R-:W-:-:S07]  /*0bd0*/  IMAD.U32 R59, RZ, RZ, UR4 ;  /* 0x00000004ff3b7e24 */ /* 0x002fce000f8e00ff */
.L_x_9:
[----:B01----:R-:W0:Y:S01]  /*0be0*/  LDC R2, c[0x0][0x65c] ;  /* 0x00019700ff027b82 */ /* 0x003e220000000800 */
[----:B------:R-:W-:Y:S01]  /*0bf0*/  ULDC UR6, c[0x0][0x28c] ;  /* 0x0000a30000067ab9 */ /* 0x000fe20000000800 */
[----:B------:R-:W-:Y:S01]  /*0c00*/  ISETP.NE.AND P0, PT, R10, 0x2, PT ;  /* 0x000000020a00780c */ /* 0x000fe20003f05270 */
[----:B------:R-:W-:Y:S01]  /*0c10*/  UIADD3 UR6, UR6, 0xff, URZ ;  /* 0x000000ff06067890 */ /* 0x000fe2000fffe03f */
[----:B------:R-:W-:Y:S01]  /*0c20*/  IMAD.U32 R10, RZ, RZ, UR12 ;  /* 0x0000000cff0a7e24 */ /* 0x000fe2000f8e00ff */
[----:B------:R-:W-:Y:S01]  /*0c30*/  UMOV UR36, URZ ;  /* 0x0000003f00247c82 */ /* 0x000fe20008000000 */
[----:B------:R-:W-:Y:S01]  /*0c40*/  UMOV UR38, URZ ;  /* 0x0000003f00267c82 */ /* 0x000fe20008000000 */
[----:B------:R-:W-:Y:S01]  /*0c50*/  USHF.R.S32.HI UR7, URZ, 0x1f, UR6 ;  /* 0x0000001f3f077899 */ /* 0x000fe20008011406 */
[----:B------:R-:W-:-:S03]  /*0c60*/  ULDC.64 UR8, c[0x0][0x650] ;  /* 0x0001940000087ab9 */ /* 0x000fc60000000a00 */
[----:B------:R-:W-:-:S04]  /*0c70*/  ULEA.HI UR7, UR7, UR6, URZ, 0x8 ;  /* 0x0000000607077291 */ /* 0x000fc8000f8f403f */
[----:B------:R-:W-:Y:S01]  /*0c80*/  USHF.R.S32.HI UR37, URZ, 0x8, UR7 ;  /* 0x000000083f257899 */ /* 0x000fe20008011407 */
[----:B0-----:R-:W-:-:S13]  /*0c90*/  ISETP.NE.AND P1, PT, R2, 0x1, PT ;  /* 0x000000010200780c */ /* 0x001fda0003f25270 */
[----:B------:R-:W0:Y:S01]  /*0ca0*/  @P1 LDC R17, c[0x0][0x10] ;  /* 0x00000400ff111b82 */ /* 0x000e220000000800 */
[----:B------:R-:W-:Y:S02]  /*0cb0*/  @P1 IMAD.MOV.U32 R7, RZ, RZ, RZ ;  /* 0x000000ffff071224 */ /* 0x000fe400078e00ff */
[----:B------:R-:W-:-:S05]  /*0cc0*/  @P1 IMAD.MOV.U32 R11, RZ, RZ, RZ ;  /* 0x000000ffff0b1224 */ /* 0x000fca00078e00ff */
[----:B------:R-:W1:Y:S01]  /*0cd0*/  @!P1 LDC R3, c[0x0][0xc] ;  /* 0x00000300ff039b82 */ /* 0x000e620000000800 */
[----:B------:R-:W-:Y:S01]  /*0ce0*/  ULDC UR4, c[0x0][0xc] ;  /* 0x0000030000047ab9 */ /* 0x000fe20000000800 */
[----:B------:R-:W-:Y:S02]  /*0cf0*/  ULDC UR5, c[0x0][0x10] ;  /* 0x0000040000057ab9 */ /* 0x000fe40000000800 */
[----:B------:R-:W-:-:S04]  /*0d00*/  UIMAD.WIDE.U32 UR4, UR4, UR5, URZ ;  /* 0x00000005040472a5 */ /* 0x000fc8000f8e003f */
[----:B------:R-:W2:Y:S01]  /*0d10*/  LDC R0, c[0x0][0x14] ;  /* 0x00000500ff007b82 */ /* 0x000ea20000000800 */
[----:B0-----:R-:W-:-:S04]  /*0d20*/  @P1 IMAD.WIDE.U32 R16, R17, UR12, R6 ;  /* 0x0000000c11101c25 */ /* 0x001fc8000f8e0006 */
[----:B------:R-:W-:Y:S02]  /*0d30*/  @P1 IMAD.IADD R17, R17, 0x1, R11 ;  /* 0x0000000111111824 */ /* 0x000fe400078e020b */
[----:B------:R-:W-:Y:S02]  /*0d40*/  IMAD.MOV.U32 R11, RZ, RZ, RZ ;  /* 0x000000ffff0b7224 */ /* 0x000fe400078e00ff */
[----:B-1----:R-:W-:-:S04]  /*0d50*/  @!P1 IMAD.WIDE.U32 R10, R6, R3, R10 ;  /* 0x00000003060a9225 */ /* 0x002fc800078e000a */
[----:B------:R-:W-:Y:S02]  /*0d60*/  @!P1 IMAD.MOV.U32 R16, RZ, RZ, R10 ;  /* 0x000000ffff109224 */ /* 0x000fe400078e000a */
[----:B--2---:R-:W-:-:S04]  /*0d70*/  IMAD.WIDE.U32 R12, R0, UR4, RZ ;  /* 0x00000004000c7c25 */ /* 0x004fc8000f8e00ff */
[----:B------:R-:W-:Y:S01]  /*0d80*/  IMAD R3, R0, UR5, RZ ;  /* 0x0000000500037c24 */ /* 0x000fe2000f8e02ff */
[----:B------:R0:W-:Y:S01]  /*0d90*/  STL.64 [R1], R12 ;  /* 0x0000000c01007387 */ /* 0x0001e20000100a00 */
[----:B------:R-:W-:Y:S02]  /*0da0*/  @!P1 IMAD.MOV.U32 R17, RZ, RZ, R11 ;  /* 0x000000ffff119224 */ /* 0x000fe400078e000b */
[----:B------:R-:W-:Y:S01]  /*0db0*/  IMAD.IADD R0, R13, 0x1, R3 ;  /* 0x000000010d007824 */ /* 0x000fe200078e0203 */
[----:B------:R-:W-:Y:S06]  /*0dc0*/  @P0 BRA `(.L_x_11) ;  /* 0x0000000000200947 */ /* 0x000fec0003800000 */
[----:B------:R-:W-:Y:S01]  /*0dd0*/  UISETP.GE.U32.AND UP0, UPT, UR37, 0x3, UPT ;  /* 0x000000032500788c */ /* 0x000fe2000bf06070 */
[----:B------:R-:W-:Y:S01]  /*0de0*/  IADD3 R16, P0, R16, R12, RZ ;  /* 0x0000000c10107210 */ /* 0x000fe20007f1e0ff */
[----:B------:R-:W-:Y:S01]  /*0df0*/  UIMAD.WIDE.U32 UR4, UR37, -0x55555555, URZ ;  /* 0xaaaaaaab250478a5 */ /* 0x000fe2000f8e003f */
[----:B------:R-:W-:-:S03]  /*0e00*/  UMOV UR38, URZ ;  /* 0x0000003f00267c82 */ /* 0x000fc60008000000 */
[----:B------:R-:W-:Y:S01]  /*0e10*/  USHF.R.U32.HI UR4, URZ, 0x1, UR5 ;  /* 0x000000013f047899 */ /* 0x000fe20008011605 */
[----:B------:R-:W-:-:S03]  /*0e20*/  IMAD.X R17, R0, 0x1, R17, P0 ;  /* 0x0000000100117824 */ /* 0x000fc600000e0611 */
[----:B------:R-:W-:Y:S02]  /*0e30*/  UIMAD UR36, UR4, -0x3, UR37 ;  /* 0xfffffffd042478a4 */ /* 0x000fe4000f8e0225 */
[----:B------:R-:W-:-:S12]  /*0e40*/  @UP0 ULOP3.LUT UR38, UR4, 0x1, URZ, 0xc0, !UPT ;  /* 0x0000000104260892 */ /* 0x000fd8000f8ec03f */
.L_x_11:
[----:B------:R-:W-:Y:S01]  /*0e50*/  ISETP.GE.U32.AND P0, PT, R16, UR8, PT ;  /* 0x0000000810007c0c */ /* 0x000fe2000bf06070 */
[----:B------:R-:W-:Y:S01]  /*0e60*/  IMAD.MOV.U32 R22, RZ, RZ, -0x1 ;  /* 0xffffffffff167424 */ /* 0x000fe200078e00ff */
[----:B------:R-:W-:Y:S01]  /*0e70*/  PRMT R3, RZ, 0x7610, R3 ;  /* 0x00007610ff037816 */ /* 0x000fe20000000003 */
[----:B------:R-:W-:Y:S01]  /*0e80*/  IMAD.MOV.U32 R18, RZ, RZ, -0x1 ;  /* 0xffffffffff127424 */ /* 0x000fe200078e00ff */
[----:B------:R-:W-:Y:S01]  /*0e90*/  ISETP.GE.U32.AND.EX P0, PT, R17, UR9, PT, P0 ;  /* 0x0000000911007c0c */ /* 0x000fe2000bf06100 */
[----:B------:R-:W-:-:S12]  /*0ea0*/  IMAD.MOV.U32 R19, RZ, RZ, -0x1 ;  /* 0xffffffffff137424 */ /* 0x000fd800078e00ff */
[----:B------:R-:W-:Y:S05]  /*0eb0*/  @P0 BRA `(.L_x_12) ;  /* 0x0000000400280947 */ /* 0x000fea0003800000 */
[----:B------:R-:W1:Y:S01]  /*0ec0*/  LDC.64 R26, c[0x0][0x628] ;  /* 0x00018a00ff1a7b82 */ /* 0x000e620000000a00 */
[----:B------:R-:W-:Y:S02]  /*0ed0*/  IMAD.MOV.U32 R10, RZ, RZ, R16 ;  /* 0x000000ffff0a7224 */ /* 0x000fe400078e0010 */
[----:B------:R-:W-:-:S05]  /*0ee0*/  IMAD.MOV.U32 R11, RZ, RZ, R17 ;  /* 0x000000ffff0b7224 */ /* 0x000fca00078e0011 */
[----:B------:R-:W2:Y:S08]  /*0ef0*/  LDC R18, c[0x0][0x630] ;  /* 0x00018c00ff127b82 */ /* 0x000eb00000000800 */
[----:B------:R-:W3:Y:S01]  /*0f00*/  LDC.64 R28, c[0x0][0x620] ;  /* 0x00018800ff1c7b82 */ /* 0x000ee20000000a00 */
[----:B-1----:R-:W-:-:S04]  /*0f10*/  ISETP.NE.U32.AND P0, PT, R26, RZ, PT ;  /* 0x000000ff1a00720c */ /* 0x002fc80003f05070 */
[----:B------:R-:W-:-:S13]  /*0f20*/  ISETP.NE.AND.EX P0, PT, R27, RZ, PT, P0 ;  /* 0x000000ff1b00720c */ /* 0x000fda0003f05300 */
[----:B--23--:R-:W-:Y:S05]  /*0f30*/  @!P0 BRA `(.L_x_13) ;  /* 0x0000000000288947 */ /* 0x00cfea0003800000 */
[----:B------:R-:W1:Y:S02]  /*0f40*/  LDC R3, c[0x0][0x634] ;  /* 0x00018d00ff037b82 */ /* 0x000e640000000800 */
[----:B-1----:R-:W-:-:S05]  /*0f50*/  IADD3 R3, P0, R16, R3, RZ ;  /* 0x0000000310037210 */ /* 0x002fca0007f1e0ff */
[----:B------:R-:W-:-:S04]  /*0f60*/  IMAD.X R19, RZ, RZ, R17, P0 ;  /* 0x000000ffff137224 */ /* 0x000fc800000e0611 */
[----:B------:R-:W-:-:S04]  /*0f70*/  IMAD.WIDE.U32 R10, R19, R26, RZ ;  /* 0x0000001a130a7225 */ /* 0x000fc800078e00ff */
[----:B0-----:R-:W-:-:S04]  /*0f80*/  IMAD.WIDE.U32 R12, P0, R3, R27, R10 ;  /* 0x0000001b030c7225 */ /* 0x001fc8000780000a */
[----:B------:R-:W-:-:S04]  /*0f90*/  IMAD.WIDE.U32 R10, R3, R26, RZ ;  /* 0x0000001a030a7225 */ /* 0x000fc800078e00ff */
[----:B------:R-:W-:Y:S01]  /*0fa0*/  IMAD.X R15, RZ, RZ, RZ, P0 ;  /* 0x000000ffff0f7224 */ /* 0x000fe200000e06ff */
[----:B------:R-:W-:Y:S01]  /*0fb0*/  IADD3 RZ, P0, R11, R12, RZ ;  /* 0x0000000c0bff7210 */ /* 0x000fe20007f1e0ff */
[----:B------:R-:W-:-:S04]  /*0fc0*/  IMAD.MOV.U32 R14, RZ, RZ, R13 ;  /* 0x000000ffff0e7224 */ /* 0x000fc800078e000d */
[----:B------:R-:W-:-:S08]  /*0fd0*/  IMAD.WIDE.U32.X R10, R19, R27, R14, P0 ;  /* 0x0000001b130a7225 */ /* 0x000fd000000e040e */
.L_x_13:
[----:B------:R-:W1:Y:S01]  /*0fe0*/  LDC.64 R32, c[0x0][0x640] ;  /* 0x00019000ff207b82 */ /* 0x000e620000000a00 */
[-CC-:B------:R-:W-:Y:S02]  /*0ff0*/  SHF.R.U64 R30, R10, R18.reuse, R11.reuse ;  /* 0x000000120a1e7219 */ /* 0x180fe4000000120b */
[----:B------:R-:W-:Y:S02]  /*1000*/  SHF.R.U32.HI R3, RZ, R18, R11 ;  /* 0x00000012ff037219 */ /* 0x000fe4000001160b */
[----:B0-----:R-:W-:-:S03]  /*1010*/  IADD3 R13, P0, RZ, -R30, RZ ;  /* 0x8000001eff0d7210 */ /* 0x001fc60007f1e0ff */
[----:B------:R-:W0:Y:S02]  /*1020*/  LDC R14, c[0x0][0x618] ;  /* 0x00018600ff0e7b82 */ /* 0x000e240000000800 */
[----:B------:R-:W-:Y:S02]  /*1030*/  IMAD.X R3, RZ, RZ, ~R3, P0 ;  /* 0x000000ffff037224 */ /* 0x000fe400000e0e03 */
[----:B------:R-:W-:-:S04]  /*1040*/  IMAD.WIDE.U32 R10, R13, R28, R16 ;  /* 0x0000001c0d0a7225 */ /* 0x000fc800078e0010 */
[----:B------:R-:W2:Y:S01]  /*1050*/  LDC R15, c[0x0][0x608] ;  /* 0x00018200ff0f7b82 */ /* 0x000ea20000000800 */
[----:B------:R-:W-:Y:S02]  /*1060*/  IMAD R12, R3, R28, RZ ;  /* 0x0000001c030c7224 */ /* 0x000fe400078e02ff */
[----:B------:R-:W-:Y:S02]  /*1070*/  IMAD.MOV.U32 R28, RZ, RZ, 0x1 ;  /* 0x00000001ff1c7424 */ /* 0x000fe400078e00ff */
[----:B------:R-:W-:Y:S02]  /*1080*/  IMAD R3, R13, R29, R12 ;  /* 0x0000001d0d037224 */ /* 0x000fe400078e020c */
[----:B------:R-:W-:Y:S01]  /*1090*/  IMAD.MOV.U32 R12, RZ, RZ, -0x1 ;  /* 0xffffffffff0c7424 */ /* 0x000fe200078e00ff */
[----:B------:R-:W3:Y:S01]  /*10a0*/  LDC R31, c[0x0][0x658] ;  /* 0x00019600ff1f7b82 */ /* 0x000ee20000000800 */
[----:B------:R-:W-:Y:S01]  /*10b0*/  IMAD.IADD R3, R11, 0x1, R3 ;  /* 0x000000010b037824 */ /* 0x000fe200078e0203 */
[----:B-1----:R-:W-:-:S04]  /*10c0*/  ISETP.NE.U32.AND P0, PT, R32, RZ, PT ;  /* 0x000000ff2000720c */ /* 0x002fc80003f05070 */
[----:B------:R-:W-:Y:S02]  /*10d0*/  ISETP.NE.AND.EX P0, PT, R33, RZ, PT, P0 ;  /* 0x000000ff2100720c */ /* 0x000fe40003f05300 */
[----:B------:R-:W1:Y:S01]  /*10e0*/  LDC R24, c[0x0][0x600] ;  /* 0x00018000ff187b82 */ /* 0x000e620000000800 */
[-CC-:B0-----:R-:W-:Y:S02]  /*10f0*/  SHF.R.U64 R27, R10, R14.reuse, R3.reuse ;  /* 0x0000000e0a1b7219 */ /* 0x181fe40000001203 */
[----:B------:R-:W-:-:S05]  /*1100*/  SHF.R.U32.HI R10, RZ, R14, R3 ;  /* 0x0000000eff0a7219 */ /* 0x000fca0000011603 */
[----:B------:R-:W0:Y:S01]  /*1110*/  LDC R22, c[0x0][0x648] ;  /* 0x00019200ff167b82 */ /* 0x000e220000000800 */
[-CC-:B--2---:R-:W-:Y:S02]  /*1120*/  SHF.R.U64 R35, R27, R15.reuse, R10.reuse ;  /* 0x0000000f1b237219 */ /* 0x184fe4000000120a */
[----:B------:R-:W-:-:S05]  /*1130*/  SHF.R.U32.HI R10, RZ, R15, R10 ;  /* 0x0000000fff0a7219 */ /* 0x000fca000001160a */
[----:B------:R-:W2:Y:S01]  /*1140*/  LDC R26, c[0x0][0x638] ;  /* 0x00018e00ff1a7b82 */ /* 0x000ea20000000800 */
[-CC-:B---3--:R-:W-:Y:S02]  /*1150*/  SHF.R.U64 R34, R35, R31.reuse, R10.reuse ;  /* 0x0000001f23227219 */ /* 0x188fe4000000120a */
[-C--:B------:R-:W-:Y:S02]  /*1160*/  SHF.L.U32 R3, R12, R31.reuse, RZ ;  /* 0x0000001f0c037219 */ /* 0x080fe400000006ff */
[----:B------:R-:W-:Y:S01]  /*1170*/  SHF.R.U32.HI R11, RZ, R31, R10 ;  /* 0x0000001fff0b7219 */ /* 0x000fe2000001160a */
[----:B------:R-:W-:Y:S01]  /*1180*/  IMAD.MOV.U32 R10, RZ, RZ, R34 ;  /* 0x000000ffff0a7224 */ /* 0x000fe200078e0022 */
[----:B------:R-:W-:Y:S01]  /*1190*/  LOP3.LUT R18, RZ, R3, RZ, 0x33, !PT ;  /* 0x00000003ff127212 */ /* 0x000fe200078e33ff */
[----:B------:R-:W3:Y:S01]  /*11a0*/  LDC R29, c[0x0][0x610] ;  /* 0x00018400ff1d7b82 */ /* 0x000ee20000000800 */
[----:B------:R-:W-:Y:S05]  /*11b0*/  @!P0 BRA `(.L_x_14) ;  /* 0x0000000000288947 */ /* 0x000fea0003800000 */
[----:B------:R-:W4:Y:S02]  /*11c0*/  LDC R3, c[0x0][0x64c] ;  /* 0x00019300ff037b82 */ /* 0x000f240000000800 */
[----:B----4-:R-:W-:-:S05]  /*11d0*/  IADD3 R3, P0, R34, R3, RZ ;  /* 0x0000000322037210 */ /* 0x010fca0007f1e0ff */
[----:B------:R-:W-:-:S04]  /*11e0*/  IMAD.X R19, RZ, RZ, R11, P0 ;  /* 0x000000ffff137224 */ /* 0x000fc800000e060b */
[----:B------:R-:W-:-:S04]  /*11f0*/  IMAD.WIDE.U32 R10, R19, R32, RZ ;  /* 0x00000020130a7225 */ /* 0x000fc800078e00ff */
[----:B------:R-:W-:-:S04]  /*1200*/  IMAD.WIDE.U32 R12, P0, R3, R33, R10 ;  /* 0x00000021030c7225 */ /* 0x000fc8000780000a */
[----:B------:R-:W-:-:S04]  /*1210*/  IMAD.WIDE.U32 R10, R3, R32, RZ ;  /* 0x00000020030a7225 */ /* 0x000fc800078e00ff */
[----:B------:R-:W-:Y:S01]  /*1220*/  IMAD.X R15, RZ, RZ, RZ, P0 ;  /* 0x000000ffff0f7224 */ /* 0x000fe200000e06ff */
[----:B------:R-:W-:Y:S01]  /*1230*/  IADD3 RZ, P0, R11, R12, RZ ;  /* 0x0000000c0bff7210 */ /* 0x000fe20007f1e0ff */
[----:B------:R-:W-:-:S04]  /*1240*/  IMAD.MOV.U32 R14, RZ, RZ, R13 ;  /* 0x000000ffff0e7224 */ /* 0x000fc800078e000d */
[----:B------:R-:W-:-:S08]  /*1250*/  IMAD.WIDE.U32.X R10, R19, R33, R14, P0 ;  /* 0x00000021130a7225 */ /* 0x000fd000000e040e */
.L_x_14:
[----:B0-----:R-:W-:Y:S01]  /*1260*/  SHF.R.U64 R7, R10, R22, R11 ;  /* 0x000000160a077219 */ /* 0x001fe2000000120b */
[----:B-1----:R-:W-:Y:S01]  /*1270*/  VIADD R10, R24, 0xffffffff ;  /* 0xffffffff180a7836 */ /* 0x002fe20000000000 */
[----:B------:R-:W-:Y:S01]  /*1280*/  SHF.L.U32 R3, R28, R31, RZ ;  /* 0x0000001f1c037219 */ /* 0x000fe200000006ff */
[----:B------:R-:W-:Y:S01]  /*1290*/  @P1 IMAD R21, R25, R20, R6 ;  /* 0x0000001419151224 */ /* 0x000fe200078e0206 */
[----:B------:R-:W-:Y:S01]  /*12a0*/  LOP3.LUT R18, R35, R18, RZ, 0xc0, !PT ;  /* 0x0000001223127212 */ /* 0x000fe200078ec0ff */
[----:B------:R-:W-:Y:S02]  /*12b0*/  IMAD.MOV R11, RZ, RZ, -R7 ;  /* 0x000000ffff0b7224 */ /* 0x000fe400078e0a07 */
[----:B------:R-:W-:Y:S02]  /*12c0*/  IMAD.MOV.U32 R6, RZ, RZ, 0x1 ;  /* 0x00000001ff067424 */ /* 0x000fe400078e00ff */
[----:B------:R-:W-:Y:S01]  /*12d0*/  IMAD R18, R3, R7, R18 ;  /* 0x0000000703127224 */ /* 0x000fe200078e0212 */
[----:B------:R-:W-:Y:S01]  /*12e0*/  LOP3.LUT R7, R27, R10, RZ, 0xc0, !PT ;  /* 0x0000000a1b077212 */ /* 0x000fe200078ec0ff */
[----:B--2---:R-:W-:-:S02]  /*12f0*/  IMAD R3, R11, R26, R34 ;  /* 0x0000001a0b037224 */ /* 0x004fc400078e0222 */
[----:B---3--:R-:W-:Y:S02]  /*1300*/  IMAD R22, R18, R29, R21 ;  /* 0x0000001d12167224 */ /* 0x008fe400078e0215 */
[----:B------:R-:W-:Y:S01]  /*1310*/  IMAD R7, R3, R24, R7 ;  /* 0x0000001803077224 */ /* 0x000fe200078e0207 */
[----:B------:R-:W-:Y:S01]  /*1320*/  PRMT R3, R6, 0x7610, R3 ;  /* 0x0000761006037816 */ /* 0x000fe20000000003 */
[----:B------:R-:W-:-:S03]  /*1330*/  IMAD.MOV.U32 R19, RZ, RZ, R30 ;  /* 0x000000ffff137224 */ /* 0x000fc600078e001e */
[----:B------:R-:W-:Y:S02]  /*1340*/  SEL R18, R7, R22, !P1 ;  /* 0x0000001607127207 */ /* 0x000fe40004800000 */
[----:B------:R-:W-:-:S07]  /*1350*/  SEL R22, R22, R7, !P1 ;  /* 0x0000000716167207 */ /* 0x000fce0004800000 */
.L_x_12:
[----:B------:R-:W-:Y:S05]  /*1360*/  @!P2 BRA `(.L_x_15) ;  /* 0x00000000000ca947 */ /* 0x000fea0003800000 */
[----:B------:R-:W-:Y:S01]  /*1370*/  UCGABAR_WAIT ;  /* 0x0000000000007dc7 */ /* 0x000fe20008000000 */
[----:B------:R-:W-:Y:S01]  /*1380*/  CCTL.IVALL ;  /* 0x00000000ff00798f */ /* 0x000fe20002000000 */
[----:B------:R-:W-:Y:S05]  /*1390*/  BRA `(.L_x_16) ;  /* 0x0000000000047947 */ /* 0x000fea0003800000 */
.L_x_15:
[----:B------:R-:W-:Y:S06]  /*13a0*/  BAR.SYNC.DEFER_BLOCKING 0x0 ;  /* 0x0000000000007b1d */ /* 0x000fec0000010000 */
.L_x_16:
[----:B------:R-:W-:Y:S05]  /*13b0*/  @!P4 BRA `(.L_x_17) ;  /* 0x00000040009cc947 */ /* 0x000fea0003800000 */
[----:B------:R-:W-:-:S13]  /*13c0*/  ISETP.GT.U32.AND P0, PT, R36, 0x1, PT ;  /* 0x000000012400780c */ /* 0x000fda0003f04070 */
[----:B------:R-:W-:Y:S05]  /*13d0*/  @P0 EXIT ;  /* 0x000000000000094d */ /* 0x000fea0003800000 */
.L_x_18:
[----:B------:R-:W-:-:S08]  /*13e0*/  NOP ;  /* 0x0000000000007918 */ /* 0x000fd00000000000 */
[----:B------:R-:W1:Y:S02]  /*13f0*/  USETMAXREG.TRY_ALLOC.CTAPOOL UP0, 0xe8 ;  /* 0x000000e8000079c8 */ /* 0x000e640008000600 */
[----:B-1----:R-:W-:-:S13]  /*1400*/  PLOP3.LUT P0, PT, PT, PT, UP0, 0x80, 0x0 ;  /* 0x000000000000781c */ /* 0x002fda0003f0f008 */
[----:B------:R-:W-:Y:S05]  /*1410*/  @!P0 BRA `(.L_x_18) ;  /* 0xfffffffc00f08947 */ /* 0x000fea000383ffff */
[----:B------:R-:W-:-:S13]  /*1420*/  LOP3.LUT P0, RZ, R3, 0xff, RZ, 0xc0, !PT ;  /* 0x000000ff03ff7812 */ /* 0x000fda000780c0ff */
[----:B------:R-:W-:Y:S05]  /*1430*/  @!P0 EXIT ;  /* 0x000000000000894d */ /* 0x000fea0003800000 */
[----:B------:R-:W2:Y:S01]  /*1440*/  LDL.64 R6, [R1] ;  /* 0x0000000001067983 */ /* 0x000ea20000100a00 */
[CC--:B------:R-:W-:Y:S01]  /*1450*/  LEA.HI R3, R8.reuse, R5.reuse, RZ, 0x2 ;  /* 0x0000000508037211 */ /* 0x0c0fe200078f10ff */
[----:B------:R-:W1:Y:S01]  /*1460*/  S2UR UR4, SR_CgaCtaId ;  /* 0x00000000000479c3 */ /* 0x000e620000008800 */
[----:B------:R-:W-:Y:S01]  /*1470*/  LEA.HI R8, R8, R5, RZ, 0x5 ;  /* 0x0000000508087211 */ /* 0x000fe200078f28ff */
[----:B------:R-:W-:Y:S01]  /*1480*/  UMOV UR40, 0x400 ;  /* 0x0000040000287882 */ /* 0x000fe20000000000 */
[----:B------:R-:W-:Y:S01]  /*1490*/  LOP3.LUT R4, R3, 0xfffffffc, RZ, 0xc0, !PT ;  /* 0xfffffffc03047812 */ /* 0x000fe200078ec0ff */
[----:B------:R-:W-:Y:S01]  /*14a0*/  UISETP.LT.AND UP0, UPT, UR37, 0x1, UPT ;  /* 0x000000012500788c */ /* 0x000fe2000bf01270 */
[--C-:B------:R-:W-:Y:S01]  /*14b0*/  SHF.R.S32.HI R60, RZ, 0x2, R3.reuse ;  /* 0x00000002ff3c7819 */ /* 0x100fe20000011403 */
[----:B------:R-:W-:Y:S01]  /*14c0*/  UIADD3 UR5, UR43, -0x1, URZ ;  /* 0xffffffff2b057890 */ /* 0x000fe2000fffe03f */
[----:B------:R-:W-:Y:S01]  /*14d0*/  SHF.R.S32.HI R3, RZ, 0x1f, R3 ;  /* 0x0000001fff037819 */ /* 0x000fe20000011403 */
[----:B------:R-:W3:Y:S01]  /*14e0*/  LDC R66, c[0x0][0x658] ;  /* 0x00019600ff427b82 */ /* 0x000ee20000000800 */
[----:B------:R-:W-:Y:S01]  /*14f0*/  USEL UR42, UR37, 0x1, UP0 ;  /* 0x00000001252a7887 */ /* 0x000fe20008000000 */
[----:B------:R-:W-:Y:S01]  /*1500*/  IMAD.IADD R4, R5, 0x1, -R4 ;  /* 0x0000000105047824 */ /* 0x000fe200078e0a04 */
[----:B------:R-:W-:Y:S01]  /*1510*/  LEA.HI R3, R3, R60, RZ, 0x3 ;  /* 0x0000003c03037211 */ /* 0x000fe200078f18ff */
[----:B------:R-:W-:Y:S01]  /*1520*/  UISETP.NE.AND UP0, UPT, UR5, URZ, UPT ;  /* 0x0000003f0500728c */ /* 0x000fe2000bf05270 */
[----:B------:R-:W-:Y:S01]  /*1530*/  IMAD.MOV.U32 R5, RZ, RZ, 0x1 ;  /* 0x00000001ff057424 */ /* 0x000fe200078e00ff */
[----:B------:R-:W-:Y:S01]  /*1540*/  ULDC UR8, c[0x0][0x284] ;  /* 0x0000a10000087ab9 */ /* 0x000fe20000000800 */
[----:B------:R-:W-:Y:S01]  /*1550*/  LOP3.LUT R3, R3, 0xfffffff8, RZ, 0xc0, !PT ;  /* 0xfffffff803037812 */ /* 0x000fe200078ec0ff */
[----:B------:R-:W4:Y:S01]  /*1560*/  LDC.64 R64, c[0x0][0x5c8] ;  /* 0x00017200ff407b82 */ /* 0x000f220000000a00 */
[----:B------:R-:W-:Y:S01]  /*1570*/  USEL UR7, URZ, 0x1, UP0 ;  /* 0x000000013f077887 */ /* 0x000fe20008000000 */
[----:B------:R-:W-:Y:S01]  /*1580*/  IMAD.SHL.U32 R62, R4, 0x2, RZ ;  /* 0x00000002043e7824 */ /* 0x000fe200078e00ff */
[----:B------:R-:W-:Y:S01]  /*1590*/  LOP3.LUT R74, R23, 0x1, RZ, 0xfc, !PT ;  /* 0x00000001174a7812 */ /* 0x000fe200078efcff */
[----:B------:R-:W-:Y:S01]  /*15a0*/  IMAD.IADD R60, R60, 0x1, -R3 ;  /* 0x000000013c3c7824 */ /* 0x000fe200078e0a03 */
[----:B------:R-:W-:Y:S01]  /*15b0*/  SHF.R.S32.HI R3, RZ, 0x5, R8 ;  /* 0x00000005ff037819 */ /* 0x000fe20000011408 */
[----:B------:R-:W-:Y:S01]  /*15c0*/  USHF.L.U32 UR39, UR37, 0x1, URZ ;  /* 0x0000000125277899 */ /* 0x000fe2000800063f */
[----:B------:R-:W-:Y:S01]  /*15d0*/  IMAD.U32 R75, RZ, RZ, UR7 ;  /* 0x00000007ff4b7e24 */ /* 0x000fe2000f8e00ff */
[----:B------:R-:W0:Y:S01]  /*15e0*/  LDC R67, c[0x0][0x288] ;  /* 0x0000a200ff437b82 */ /* 0x000e220000000800 */
[--C-:B------:R-:W-:Y:S01]  /*15f0*/  SHF.R.S32.HI R61, RZ, 0x1f, R60.reuse ;  /* 0x0000001fff3d7819 */ /* 0x100fe2000001143c */
[----:B-1----:R-:W-:Y:S01]  /*1600*/  ULEA UR40, UR4, UR40, 0x18 ;  /* 0x0000002804287291 */ /* 0x002fe2000f8ec03f */
[C---:B------:R-:W-:Y:S01]  /*1610*/  IMAD R71, R3.reuse, -0x10, -R60 ;  /* 0xfffffff003477824 */ /* 0x040fe200078e0a3c */
[----:B------:R-:W-:Y:S01]  /*1620*/  USHF.L.U32 UR4, UR5, 0x3, URZ ;  /* 0x0000000305047899 */ /* 0x000fe2000800063f */
[----:B------:R-:W-:Y:S01]  /*1630*/  SHF.R.S32.HI R63, RZ, 0x1f, R62 ;  /* 0x0000001fff3f7819 */ /* 0x000fe2000001143e */
[----:B------:R-:W-:Y:S01]  /*1640*/  IMAD.WIDE R60, R3, 0x10, R60 ;  /* 0x00000010033c7825 */ /* 0x000fe200078e023c */
[----:B------:R-:W-:Y:S01]  /*1650*/  UIADD3 UR5, UR40, 0x100, URZ ;  /* 0x0000010028057890 */ /* 0x000fe2000fffe03f */
[----:B------:R-:W1:Y:S01]  /*1660*/  LDC R69, c[0x0][0x600] ;  /* 0x00018000ff457b82 */ /* 0x000e620000000800 */
[----:B------:R-:W-:Y:S01]  /*1670*/  UIADD3 UR6, UR40, 0x18100, URZ ;  /* 0x0001810028067890 */ /* 0x000fe2000fffe03f */
[----:B------:R-:W-:Y:S01]  /*1680*/  IMAD.MOV.U32 R3, RZ, RZ, -0x1 ;  /* 0xffffffffff037424 */ /* 0x000fe200078e00ff */
[----:B------:R-:W-:Y:S01]  /*1690*/  USHF.R.U32.HI UR5, URZ, 0x4, UR5 ;  /* 0x000000043f057899 */ /* 0x000fe20008011605 */
[----:B------:R-:W-:Y:S01]  /*16a0*/  VIADD R71, R71, UR8 ;  /* 0x0000000847477c36 */ /* 0x000fe20008000000 */
[----:B------:R-:W-:-:S02]  /*16b0*/  USHF.R.U32.HI UR6, URZ, 0x4, UR6 ;  /* 0x000000043f067899 */ /* 0x000fc40008011606 */
[-C--:B---3--:R-:W-:Y:S01]  /*16c0*/  SHF.L.U32 R3, R3, R66.reuse, RZ ;  /* 0x0000004203037219 */ /* 0x088fe200000006ff */
[----:B------:R-:W-:Y:S01]  /*16d0*/  UIADD3 UR41, UR40, 0x40, URZ ;  /* 0x0000004028297890 */ /* 0x000fe2000fffe03f */
[C---:B----4-:R-:W-:Y:S01]  /*16e0*/  SHF.L.U64.HI R65, R64.reuse, 0x3, R65 ;  /* 0x0000000340417819 */ /* 0x050fe20000010241 */
[----:B------:R-:W-:Y:S01]  /*16f0*/  ULOP3.LUT UR4, UR4, 0x8, URZ, 0xc0, !UPT ;  /* 0x0000000804047892 */ /* 0x000fe2000f8ec03f */
[----:B------:R-:W-:Y:S01]  /*1700*/  SHF.L.U32 R66, R5, R66, RZ ;  /* 0x0000004205427219 */ /* 0x000fe200000006ff */
[----:B------:R-:W-:Y:S01]  /*1710*/  ULOP3.LUT UR5, UR5, 0x3fff, URZ, 0xc0, !UPT ;  /* 0x00003fff05057892 */ /* 0x000fe2000f8ec03f */
[----:B------:R-:W-:Y:S01]  /*1720*/  IMAD.SHL.U32 R64, R64, 0x8, RZ ;  /* 0x0000000840407824 */ /* 0x000fe200078e00ff */
[----:B------:R-:W-:Y:S01]  /*1730*/  ULOP3.LUT UR6, UR6, 0x3fff, URZ, 0xc0, !UPT ;  /* 0x00003fff06067892 */ /* 0x000fe2000f8ec03f */
[----:B------:R-:W-:Y:S01]  /*1740*/  LOP3.LUT R70, RZ, R3, RZ, 0x33, !PT ;  /* 0x00000003ff467212 */ /* 0x000fe200078e33ff */
[----:B0-----:R-:W-:Y:S01]  /*1750*/  IMAD R67, R4, -0x2, R67 ;  /* 0xfffffffe04437824 */ /* 0x001fe200078e0243 */
[----:B------:R-:W-:-:S02]  /*1760*/  UIADD3 UR42, -UR42, UR37, URZ ;  /* 0x000000252a2a7290 */ /* 0x000fc4000fffe13f */
[----:B------:R-:W-:Y:S02]  /*1770*/  ULEA UR43, UR43, UR41, 0x3 ;  /* 0x000000292b2b7291 */ /* 0x000fe4000f8e183f */
[----:B------:R-:W-:Y:S02]  /*1780*/  ULOP3.LUT UR44, UR4, 0x8, URZ, 0x3c, !UPT ;  /* 0x00000008042c7892 */ /* 0x000fe4000f8e3c3f */
[----:B------:R-:W-:Y:S01]  /*1790*/  ULOP3.LUT UR45, UR4, 0x18, URZ, 0x3c, !UPT ;  /* 0x00000018042d7892 */ /* 0x000fe2000f8e3c3f */
[----:B-1----:R-:W-:Y:S01]  /*17a0*/  VIADD R69, R69, 0xffffffff ;  /* 0xffffffff45457836 */ /* 0x002fe20000000000 */
[----:B------:R-:W-:Y:S02]  /*17b0*/  ULOP3.LUT UR46, UR5, 0x10000, URZ, 0xfc, !UPT ;  /* 0x00010000052e7892 */ /* 0x000fe4000f8efc3f */
[----:B------:R-:W-:Y:S01]  /*17c0*/  ULOP3.LUT UR47, UR6, 0x10000, URZ, 0xfc, !UPT ;  /* 0x00010000062f7892 */ /* 0x000fe2000f8efc3f */
[----:B--2---:R-:W-:-:S11]  /*17d0*/  SHF.L.U64.HI R68, R6, 0x1, R0 ;  /* 0x0000000106447819 */ /* 0x004fd60000010200 */
.L_x_102:
[----:B------:R-:W-:-:S04]  /*17e0*/  SHF.L.U32 R0, R75, 0x1f, RZ ;  /* 0x0000001f4b007819 */ /* 0x000fc800000006ff */
[----:B------:R-:W0:Y:S02]  /*17f0*/  SYNCS.PHASECHK.TRANS64.TRYWAIT P0, [UR43+-0x8], R0 ;  /* 0xfffff800ff0075a7 */ /* 0x000e24000800016b */
[----:B01-345:R-:W-:Y:S05]  /*1800*/  @!P0 BRA `(.L_x_19) ;  /* 0x0000004c00f48947 */ /* 0x03bfea0003800000 */
.L_x_123:
[----:B------:R-:W-:Y:S02]  /*1810*/  ULDC UR4, c[0x0][0x28c] ;  /* 0x0000a30000047ab9 */ /* 0x000fe40000000800 */
[----:B------:R-:W-:-:S13]  /*1820*/  ISETP.LT.AND P0, PT, RZ, UR4, PT ;  /* 0x00000004ff007c0c */ /* 0x000fda000bf01270 */
[----:B------:R-:W-:Y:S05]  /*1830*/  @P0 BRA `(.L_x_20) ;  /* 0x0000000000400947 */ /* 0x000fea0003800000 */
[----:B0-----:R-:W-:Y:S01]  /*1840*/  MOV R0, 0x0 ;  /* 0x0000000000007802 */ /* 0x001fe20000000f00 */
[----:B------:R-:W-:Y:S01]  /*1850*/  ULDC.64 UR4, c[0x4][0x68] ;  /* 0x01001a0000047ab9 */ /* 0x000fe20000000a00 */
[----:B------:R-:W-:Y:S01]  /*1860*/  ULDC.64 UR6, c[0x4][0x8] ;  /* 0x0100020000067ab9 */ /* 0x000fe20000000a00 */
[----:B------:R-:W-:Y:S01]  /*1870*/  IMAD.U32 R4, RZ, RZ, UR4 ;  /* 0x00000004ff047e24 */ /* 0x000fe2000f8e00ff */
[----:B------:R0:W1:Y:S01]  /*1880*/  LDC.64 R14, c[0x4][R0] ;  /* 0x01000000000e7b82 */ /* 0x0000620000000a00 */
[----:B------:R-:W-:Y:S01]  /*1890*/  IMAD.U32 R5, RZ, RZ, UR5 ;  /* 0x00000005ff057e24 */ /* 0x000fe2000f8e00ff */
[----:B------:R-:W-:Y:S01]  /*18a0*/  ULDC.64 UR4, c[0x4][0x70] ;  /* 0x01001c0000047ab9 */ /* 0x000fe20000000a00 */
[----:B------:R-:W-:Y:S02]  /*18b0*/  IMAD.U32 R10, RZ, RZ, UR6 ;  /* 0x00000006ff0a7e24 */ /* 0x000fe4000f8e00ff */
[----:B------:R-:W-:Y:S02]  /*18c0*/  IMAD.U32 R6, RZ, RZ, UR4 ;  /* 0x00000004ff067e24 */ /* 0x000fe4000f8e00ff */
[----:B------:R-:W-:-:S02]  /*18d0*/  IMAD.U32 R7, RZ, RZ, UR5 ;  /* 0x00000005ff077e24 */ /* 0x000fc4000f8e00ff */
[----:B------:R-:W-:Y:S02]  /*18e0*/  IMAD.U32 R11, RZ, RZ, UR7 ;  /* 0x00000007ff0b7e24 */ /* 0x000fe4000f8e00ff */
[----:B------:R-:W-:Y:S02]  /*18f0*/  IMAD.MOV.U32 R8, RZ, RZ, 0x1e1 ;  /* 0x000001e1ff087424 */ /* 0x000fe400078e00ff */
[----:B------:R-:W-:Y:S02]  /*1900*/  IMAD.MOV.U32 R12, RZ, RZ, 0x1 ;  /* 0x00000001ff0c7424 */ /* 0x000fe400078e00ff */
[----:B0-----:R-:W-:-:S07]  /*1910*/  IMAD.MOV.U32 R13, RZ, RZ, RZ ;  /* 0x000000ffff0d7224 */ /* 0x001fce00078e00ff */
[----:B------:R-:W-:-:S07]  /*1920*/  LEPC R20, `(.L_x_20) ;  /* 0x000000001014794e */ /* 0x000fce0000000000 */
[----:B-1---5:R-:W-:Y:S05]  /*1930*/  CALL.ABS.NOINC R14 ;  /* 0x000000000e007343 */ /* 0x022fea0003c00000 */
.L_x_20:
[----:B------:R-:W-:-:S13]  /*1940*/  ISETP.NE.AND P0, PT, R74, 0x3, PT ;  /* 0x000000034a00780c */ /* 0x000fda0003f05270 */
[----:B------:R-:W-:Y:S05]  /*1950*/  @!P0 BRA `(.L_x_21) ;  /* 0x0000000000048947 */ /* 0x000fea0003800000 */
[----:B------:R-:W-:Y:S01]  /*1960*/  BPT.TRAP 0x1 ;  /* 0x000000040000795c */ /* 0x000fe20000300000 */
.L_x_21:
[----:B0-----:R-:W-:Y:S02]  /*1970*/  IMAD.U32 R3, RZ, RZ, UR36 ;  /* 0x00000024ff037e24 */ /* 0x001fe4000f8e00ff */
[----:B------:R-:W-:-:S03]  /*1980*/  IMAD.U32 R0, RZ, RZ, UR38 ;  /* 0x00000026ff007e24 */ /* 0x000fc6000f8e00ff */
[----:B------:R-:W-:Y:S02]  /*1990*/  LEA R3, R3, UR40, 0x3 ;  /* 0x0000002803037c11 */ /* 0x000fe4000f8e18ff */
[----:B------:R-:W-:-:S04]  /*19a0*/  SHF.L.U32 R0, R0, 0x1f, RZ ;  /* 0x0000001f00007819 */ /* 0x000fc800000006ff */
[----:B------:R0:W1:Y:S01]  /*19b0*/  SYNCS.PHASECHK.TRANS64.TRYWAIT P1, [R3+URZ], R0 ;  /* 0x00000000030075a7 */ /* 0x000062000802017f */
[----:B------:R-:W-:Y:S05]  /*19c0*/  @!P0 BRA `(.L_x_22) ;  /* 0x0000000000048947 */ /* 0x000fea0003800000 */
[----:B------:R-:W-:Y:S01]  /*19d0*/  BPT.TRAP 0x1 ;  /* 0x000000040000795c */ /* 0x000fe20000300000 */
.L_x_22:
[----:B-1----:R-:W-:Y:S05]  /*19e0*/  @P1 BRA `(.L_x_23) ;  /* 0x0000000000081947 */ /* 0x002fea0003800000 */
[----:B------:R-:W1:Y:S02]  /*19f0*/  SYNCS.PHASECHK.TRANS64.TRYWAIT P1, [R3+URZ], R0 ;  /* 0x00000000030075a7 */ /* 0x000e64000802017f */
[----:B-1----:R-:W-:Y:S05]  /*1a00*/  @!P1 BRA `(.L_x_24) ;  /* 0x0000004c008c9947 */ /* 0x002fea0003800000 */
.L_x_23:
[----:B------:R-:W-:Y:S05]  /*1a10*/  WARPSYNC.ALL ;  /* 0x0000000000007948 */ /* 0x000fea0003800000 */
[----:B------:R-:W-:Y:S01]  /*1a20*/  ULEA UR9, UR36, UR46, 0xb ;  /* 0x0000002e24097291 */ /* 0x000fe2000f8e583f */
[----:B------:R-:W-:Y:S01]  /*1a30*/  WARPGROUP.ARRIVE ;  /* 0x00000000000079c5 */ /* 0x000fe20000000000 */
[----:B------:R-:W-:Y:S01]  /*1a40*/  ULEA UR8, UR36, UR47, 0xb ;  /* 0x0000002f24087291 */ /* 0x000fe2000f8e583f */
[----:B01----:R-:W-:Y:S01]  /*1a50*/  IMAD.U32 R0, RZ, RZ, UR42 ;  /* 0x0000002aff007e24 */ /* 0x003fe2000f8e00ff */
[----:B------:R-:W-:Y:S01]  /*1a60*/  UMOV UR5, 0x40000040 ;  /* 0x4000004000057882 */ /* 0x000fe20000000000 */
[----:B------:R-:W-:-:S02]  /*1a70*/  UMOV UR7, 0x40000040 ;  /* 0x4000004000077882 */ /* 0x000fc40000000000 */
[----:B------:R-:W-:Y:S01]  /*1a80*/  UMOV UR4, UR9 ;  /* 0x0000000900047c82 */ /* 0x000fe20008000000 */
[----:B------:R-:W-:Y:S01]  /*1a90*/  ISETP.GE.AND P1, PT, R0, 0x1, PT ;  /* 0x000000010000780c */ /* 0x000fe20003f26270 */
[----:B------:R-:W-:Y:S02]  /*1aa0*/  UMOV UR6, UR8 ;  /* 0x0000000800067c82 */ /* 0x000fe40008000000 */
[----:B------:R-:W-:Y:S01]  /*1ab0*/  HGMMA.64x64x16.F32 R24, gdesc[UR4], RZ, !UPT, gsb0 ;  /* 0x00e00000041879f0 */ /* 0x000fe2000c0008ff */
[----:B------:R-:W-:Y:S02]  /*1ac0*/  UIADD3 UR4, UR9, 0x2, URZ ;  /* 0x0000000209047890 */ /* 0x000fe4000fffe03f */
[----:B------:R-:W-:Y:S01]  /*1ad0*/  UIADD3 UR6, UR8, 0x2, URZ ;  /* 0x0000000208067890 */ /* 0x000fe2000fffe03f */
[----:B------:R-:W-:Y:S01]  /*1ae0*/  UMOV UR5, 0x40000040 ;  /* 0x4000004000057882 */ /* 0x000fe20000000000 */
[----:B------:R-:W-:Y:S01]  /*1af0*/  UMOV UR7, 0x40000040 ;  /* 0x4000004000077882 */ /* 0x000fe20000000000 */
[----:B------:R-:W-:-:S02]  /*1b00*/  WARPGROUP.DEPBAR.LE gsb0, 0x0 ;  /* 0x00008000000079c5 */ /* 0x000fc40000010000 */
[----:B------:R-:W-:-:S06]  /*1b10*/  WARPGROUP.ARRIVE ;  /* 0x00000000000079c5 */ /* 0x000fcc0000000000 */
[----:B------:R-:W-:Y:S01]  /*1b20*/  HGMMA.64x64x16.F32 R24, gdesc[UR4], R24, gsb0 ;  /* 0x00e00000041879f0 */ /* 0x000fe20008000818 */
[----:B------:R-:W-:Y:S02]  /*1b30*/  UIADD3 UR4, UR9, 0x4, URZ ;  /* 0x0000000409047890 */ /* 0x000fe4000fffe03f */
[----:B------:R-:W-:Y:S01]  /*1b40*/  UIADD3 UR6, UR8, 0x4, URZ ;  /* 0x0000000408067890 */ /* 0x000fe2000fffe03f */
[----:B------:R-:W-:Y:S01]  /*1b50*/  UMOV UR5, 0x40000040 ;  /* 0x4000004000057882 */ /* 0x000fe20000000000 */
[----:B------:R-:W-:Y:S01]  /*1b60*/  UMOV UR7, 0x40000040 ;  /* 0x4000004000077882 */ /* 0x000fe20000000000 */
[----:B------:R-:W-:Y:S02]  /*1b70*/  WARPGROUP.DEPBAR.LE gsb0, 0x0 ;  /* 0x00008000000079c5 */ /* 0x000fe40000010000 */
        /* <DEDUP_REMOVED lines=92> */
[----:B------:R-:W-:Y:S03]  /*2140*/  HGMMA.64x64x16.F32 R24, gdesc[UR4], R24, gsb0 ;  /* 0x00e00000041879f0 */ /* 0x000fe60008000818 */
[----:B------:R-:W-:Y:S02]  /*2150*/  WARPGROUP.DEPBAR.LE gsb0, 0x0 ;  /* 0x00008000000079c5 */ /* 0x000fe40000010000 */
[----:B------:R-:W-:Y:S05]  /*2160*/  @!P1 BRA `(.L_x_25) ;  /* 0x0000000800649947 */ /* 0x000fea0003800000 */
[----:B------:R-:W-:Y:S01]  /*2170*/  UIADD3 UR4, UR36, 0x1, URZ ;  /* 0x0000000124047890 */ /* 0x000fe2000fffe03f */
[----:B------:R-:W-:Y:S02]  /*2180*/  IMAD.U32 R0, RZ, RZ, UR42 ;  /* 0x0000002aff007e24 */ /* 0x000fe4000f8e00ff */
[----:B------:R-:W-:Y:S01]  /*2190*/  IMAD.U32 R3, RZ, RZ, UR36 ;  /* 0x00000024ff037e24 */ /* 0x000fe2000f8e00ff */
[----:B------:R-:W-:-:S04]  /*21a0*/  UISETP.NE.AND UP0, UPT, UR4, 0x3, UPT ;  /* 0x000000030400788c */ /* 0x000fc8000bf05270 */
[----:B------:R-:W-:Y:S02]  /*21b0*/  USEL UR5, URZ, 0x1, UP0 ;  /* 0x000000013f057887 */ /* 0x000fe40008000000 */
[----:B------:R-:W-:Y:S02]  /*21c0*/  USEL UR4, UR4, URZ, UP0 ;  /* 0x0000003f04047287 */ /* 0x000fe40008000000 */
[----:B------:R-:W-:-:S06]  /*21d0*/  ULOP3.LUT UR5, UR38, UR5, URZ, 0x3c, !UPT ;  /* 0x0000000526057292 */ /* 0x000fcc000f8e3c3f */
[----:B------:R-:W-:-:S07]  /*21e0*/  IMAD.U32 R6, RZ, RZ, UR5 ;  /* 0x00000005ff067e24 */ /* 0x000fce000f8e00ff */
.L_x_32:
[----:B------:R-:W-:Y:S05]  /*21f0*/  @!P0 BRA `(.L_x_26) ;  /* 0x0000000000048947 */ /* 0x000fea0003800000 */
[----:B------:R-:W-:Y:S01]  /*2200*/  BPT.TRAP 0x1 ;  /* 0x000000040000795c */ /* 0x000fe20000300000 */
.L_x_26:
[----:B------:R-:W-:Y:S01]  /*2210*/  ULEA UR5, UR4, UR40, 0x3 ;  /* 0x0000002804057291 */ /* 0x000fe2000f8e183f */
[----:B------:R-:W-:-:S08]  /*2220*/  SHF.L.U32 R4, R6, 0x1f, RZ ;  /* 0x0000001f06047819 */ /* 0x000fd000000006ff */
[----:B------:R0:W1:Y:S01]  /*2230*/  SYNCS.PHASECHK.TRANS64.TRYWAIT P1, [UR5], R4 ;  /* 0x00000004ff0075a7 */ /* 0x0000620008020145 */
[----:B------:R-:W-:Y:S05]  /*2240*/  @!P0 BRA `(.L_x_27) ;  /* 0x0000000000048947 */ /* 0x000fea0003800000 */
[----:B------:R-:W-:Y:S01]  /*2250*/  BPT.TRAP 0x1 ;  /* 0x000000040000795c */ /* 0x000fe20000300000 */
.L_x_27:
[----:B-1----:R-:W-:Y:S05]  /*2260*/  @P1 BRA `(.L_x_28) ;  /* 0x0000000000081947 */ /* 0x002fea0003800000 */
[----:B------:R-:W1:Y:S02]  /*2270*/  SYNCS.PHASECHK.TRANS64.TRYWAIT P1, [UR5], R4 ;  /* 0x00000004ff0075a7 */ /* 0x000e640008020145 */
[----:B-1----:R-:W-:Y:S05]  /*2280*/  @!P1 BRA `(.L_x_29) ;  /* 0x0000004400809947 */ /* 0x002fea0003800000 */
.L_x_28:
[----:B------:R-:W-:Y:S01]  /*2290*/  ULEA UR5, UR4, UR47, 0xb ;  /* 0x0000002f04057291 */ /* 0x000fe2000f8e583f */
[----:B------:R-:W-:Y:S01]  /*22a0*/  WARPGROUP.ARRIVE ;  /* 0x00000000000079c5 */ /* 0x000fe20000000000 */
[----:B------:R-:W-:Y:S01]  /*22b0*/  ULEA UR6, UR4, UR46, 0xb ;  /* 0x0000002e04067291 */ /* 0x000fe2000f8e583f */
[----:B------:R-:W-:Y:S01]  /*22c0*/  UMOV UR11, 0x40000040 ;  /* 0x40000040000b7882 */ /* 0x000fe20000000000 */
[----:B------:R-:W-:-:S03]  /*22d0*/  UMOV UR9, 0x40000040 ;  /* 0x4000004000097882 */ /* 0x000fc60000000000 */
[----:B------:R-:W-:Y:S02]  /*22e0*/  UMOV UR10, UR5 ;  /* 0x00000005000a7c82 */ /* 0x000fe40008000000 */
[----:B------:R-:W-:Y:S02]  /*22f0*/  UMOV UR8, UR6 ;  /* 0x0000000600087c82 */ /* 0x000fe40008000000 */
[----:B------:R-:W-:Y:S01]  /*2300*/  HGMMA.64x64x16.F32 R24, gdesc[UR8], R24, gsb0 ;  /* 0x00e00000081879f0 */ /* 0x000fe20008000818 */
        /* <DEDUP_REMOVED lines=107> */
[----:B------:R-:W-:Y:S01]  /*29c0*/  BPT.TRAP 0x1 ;  /* 0x000000040000795c */ /* 0x000fe20000300000 */
.L_x_30:
[----:B------:R-:W-:-:S13]  /*29d0*/  ISETP.NE.AND P1, PT, R57, RZ, PT ;  /* 0x000000ff3900720c */ /* 0x000fda0003f25270 */
[----:B01----:R-:W-:-:S05]  /*29e0*/  @P1 LEA R4, R3, UR40, 0x3 ;  /* 0x0000002803041c11 */ /* 0x003fca000f8e18ff */
[----:B------:R-:W-:-:S05]  /*29f0*/  @P1 VIADD R5, R4, 0x18 ;  /* 0x0000001804051836 */ /* 0x000fca0000000000 */
[----:B------:R-:W-:-:S04]  /*2a00*/  @P1 PRMT R5, R56, 0x654, R5 ;  /* 0x0000065438051816 */ /* 0x000fc80000000005 */
[----:B------:R0:W-:Y:S01]  /*2a10*/  @P1 SYNCS.ARRIVE.TRANS64.RED.A1T0 RZ, [R5+URZ], RZ ;  /* 0x000000ff05ff19a7 */ /* 0x0001e2000810043f */
[----:B------:R-:W-:-:S13]  /*2a20*/  ISETP.GT.U32.AND P1, PT, R23, 0x1, PT ;  /* 0x000000011700780c */ /* 0x000fda0003f24070 */
[----:B0-----:R-:W-:Y:S05]  /*2a30*/  @P1 BRA `(.L_x_31) ;  /* 0x0000000000041947 */ /* 0x001fea0003800000 */
[----:B------:R-:W-:Y:S01]  /*2a40*/  BPT.TRAP 0x1 ;  /* 0x000000040000795c */ /* 0x000fe20000300000 */
.L_x_31:
[----:B------:R-:W-:Y:S01]  /*2a50*/  UIADD3 UR4, UR4, 0x1, URZ ;  /* 0x0000000104047890 */ /* 0x000fe2000fffe03f */
[C---:B------:R-:W-:Y:S01]  /*2a60*/  ISETP.GT.AND P2, PT, R0.reuse, 0x1, PT ;  /* 0x000000010000780c */ /* 0x040fe20003f44270 */
[----:B------:R-:W-:Y:S02]  /*2a70*/  VIADD R3, R3, 0x1 ;  /* 0x0000000103037836 */ /* 0x000fe40000000000 */
[----:B------:R-:W-:Y:S01]  /*2a80*/  UISETP.NE.AND UP0, UPT, UR4, 0x3, UPT ;  /* 0x000000030400788c */ /* 0x000fe2000bf05270 */
[----:B------:R-:W-:Y:S02]  /*2a90*/  VIADD R0, R0, 0xffffffff ;  /* 0xffffffff00007836 */ /* 0x000fe40000000000 */
[C---:B------:R-:W-:Y:S01]  /*2aa0*/  ISETP.NE.AND P1, PT, R3.reuse, 0x3, PT ;  /* 0x000000030300780c */ /* 0x040fe20003f25270 */
[----:B------:R-:W-:Y:S02]  /*2ab0*/  USEL UR5, URZ, 0x1, UP0 ;  /* 0x000000013f057887 */ /* 0x000fe40008000000 */
[----:B------:R-:W-:Y:S01]  /*2ac0*/  USEL UR4, UR4, URZ, UP0 ;  /* 0x0000003f04047287 */ /* 0x000fe20008000000 */
[----:B------:R-:W-:-:S03]  /*2ad0*/  SEL R3, R3, RZ, P1 ;  /* 0x000000ff03037207 */ /* 0x000fc60000800000 */
[----:B------:R-:W-:Y:S01]  /*2ae0*/  LOP3.LUT R6, R6, UR5, RZ, 0x3c, !PT ;  /* 0x0000000506067c12 */ /* 0x000fe2000f8e3cff */
[----:B------:R-:W-:Y:S07]  /*2af0*/  @P2 BRA `(.L_x_32) ;  /* 0xfffffff400bc2947 */ /* 0x000fee000383ffff */
.L_x_25:
[----:B------:R-:W0:Y:S01]  /*2b00*/  LDC R0, c[0x0][0x28c] ;  /* 0x0000a300ff007b82 */ /* 0x000e220000000800 */
[----:B------:R-:W-:-:S04]  /*2b10*/  IMAD.U32 R3, RZ, RZ, UR44 ;  /* 0x0000002cff037e24 */ /* 0x000fc8000f8e00ff */
[----:B------:R1:W-:Y:S01]  /*2b20*/  SYNCS.ARRIVE.TRANS64.A1T0 RZ, [R3+UR41], RZ ;  /* 0x000000ff03ff79a7 */ /* 0x0003e20008100029 */
[----:B0-----:R-:W-:-:S13]  /*2b30*/  ISETP.GE.AND P1, PT, R0, 0x1, PT ;  /* 0x000000010000780c */ /* 0x001fda0003f26270 */
[----:B-1----:R-:W-:Y:S05]  /*2b40*/  @!P1 BRA `(.L_x_33) ;  /* 0x0000000000449947 */ /* 0x002fea0003800000 */
[----:B------:R-:W-:Y:S05]  /*2b50*/  @!P0 BRA `(.L_x_34) ;  /* 0x0000000000048947 */ /* 0x000fea0003800000 */
[----:B------:R-:W-:Y:S01]  /*2b60*/  BPT.TRAP 0x1 ;  /* 0x000000040000795c */ /* 0x000fe20000300000 */
.L_x_34:
[----:B------:R-:W-:-:S13]  /*2b70*/  ISETP.NE.AND P0, PT, R57, RZ, PT ;  /* 0x000000ff3900720c */ /* 0x000fda0003f05270 */
[----:B------:R-:W-:-:S05]  /*2b80*/  VOTEU.ANY UP0, P0 ;  /* 0x00000000003f7886 */ /* 0x000fca0000000100 */
[----:B------:R-:W-:-:S06]  /*2b90*/  @UP0 UIADD3 UR4, UR36, UR42, URZ ;  /* 0x0000002a24040290 */ /* 0x000fcc000fffe03f */
[----:B------:R-:W-:Y:S02]  /*2ba0*/  IMAD.U32 R4, RZ, RZ, UR4 ;  /* 0x00000004ff047e24 */ /* 0x000fe4000f8e00ff */
[----:B------:R-:W-:Y:S02]  /*2bb0*/  IMAD.U32 R3, RZ, RZ, UR4 ;  /* 0x00000004ff037e24 */ /* 0x000fe4000f8e00ff */
[----:B------:R-:W-:-:S05]  /*2bc0*/  @P0 IMAD.WIDE.U32 R4, R4, -0x55555555, RZ ;  /* 0xaaaaaaab04040825 */ /* 0x000fca00078e00ff */
[----:B------:R-:W-:-:S05]  /*2bd0*/  @P0 SHF.R.U32.HI R0, RZ, 0x1, R5 ;  /* 0x00000001ff000819 */ /* 0x000fca0000011605 */
[----:B------:R-:W-:-:S05]  /*2be0*/  @P0 IMAD R0, R0, -0x3, R3 ;  /* 0xfffffffd00000824 */ /* 0x000fca00078e0203 */
[----:B------:R-:W-:-:S05]  /*2bf0*/  @P0 LEA R0, R0, UR40, 0x3 ;  /* 0x0000002800000c11 */ /* 0x000fca000f8e18ff */
[----:B------:R-:W-:-:S05]  /*2c00*/  @P0 VIADD R3, R0, 0x18 ;  /* 0x0000001800030836 */ /* 0x000fca0000000000 */
[----:B------:R-:W-:-:S04]  /*2c10*/  @P0 PRMT R3, R56, 0x654, R3 ;  /* 0x0000065438030816 */ /* 0x000fc80000000003 */
[----:B------:R0:W-:Y:S01]  /*2c20*/  @P0 SYNCS.ARRIVE.TRANS64.RED.A1T0 RZ, [R3+URZ], RZ ;  /* 0x000000ff03ff09a7 */ /* 0x0001e2000810043f */
[----:B------:R-:W-:-:S13]  /*2c30*/  ISETP.GT.U32.AND P0, PT, R23, 0x1, PT ;  /* 0x000000011700780c */ /* 0x000fda0003f04070 */
[----:B0-----:R-:W-:Y:S05]  /*2c40*/  @P0 BRA `(.L_x_33) ;  /* 0x0000000000040947 */ /* 0x001fea0003800000 */
[----:B------:R-:W-:Y:S01]  /*2c50*/  BPT.TRAP 0x1 ;  /* 0x000000040000795c */ /* 0x000fe20000300000 */
.L_x_33:
[----:B------:R-:W-:Y:S01]  /*2c60*/  SHF.L.U32 R0, R75, 0x1f, RZ ;  /* 0x0000001f4b007819 */ /* 0x000fe200000006ff */
[----:B------:R-:W-:Y:S01]  /*2c70*/  UIADD3 UR36, UR36, UR39, URZ ;  /* 0x0000002724247290 */ /* 0x000fe2000fffe03f */
[----:B------:R-:W-:Y:S01]  /*2c80*/  SHF.R.S32.HI R9, RZ, 0x1f, R19 ;  /* 0x0000001fff097819 */ /* 0x000fe20000011413 */
[----:B------:R-:W-:Y:S01]  /*2c90*/  UISETP.GE.U32.AND UP1, UPT, UR39, 0x3, UPT ;  /* 0x000000032700788c */ /* 0x000fe2000bf26070 */
[----:B------:R-:W0:Y:S01]  /*2ca0*/  SYNCS.PHASECHK.TRANS64.TRYWAIT P0, [UR43+0x8], R0 ;  /* 0x00000800ff0075a7 */ /* 0x000e22000800016b */
[----:B------:R-:W-:-:S04]  /*2cb0*/  UISETP.GT.U32.AND UP0, UPT, UR36, 0x2, UPT ;  /* 0x000000022400788c */ /* 0x000fc8000bf04070 */
[----:B------:R-:W-:-:S04]  /*2cc0*/  UISETP.LT.U32.AND UP0, UPT, UR39, 0x3, UP0 ;  /* 0x000000032700788c */ /* 0x000fc80008701070 */
[----:B------:R-:W-:Y:S02]  /*2cd0*/  USEL UR6, URZ, 0x1, !UP0 ;  /* 0x000000013f067887 */ /* 0x000fe4000c000000 */
[----:B------:R-:W-:Y:S02]  /*2ce0*/  @UP1 UIMAD.WIDE.U32 UR4, UR36, -0x55555555, URZ ;  /* 0xaaaaaaab240418a5 */ /* 0x000fe4000f8e003f */
[----:B------:R-:W-:Y:S02]  /*2cf0*/  ULOP3.LUT UR38, UR38, UR6, URZ, 0x3c, !UPT ;  /* 0x0000000626267292 */ /* 0x000fe4000f8e3c3f */
[----:B------:R-:W-:-:S04]  /*2d00*/  @UP1 USHF.R.U32.HI UR4, URZ, 0x1, UR5 ;  /* 0x000000013f041899 */ /* 0x000fc80008011605 */
[----:B------:R-:W-:Y:S01]  /*2d10*/  @UP1 ULOP3.LUT UR38, UR38, 0x1, UR4, 0x78, !UPT ;  /* 0x0000000126261892 */ /* 0x000fe2000f8e7804 */
[----:B0-----:R-:W-:Y:S11]  /*2d20*/  @!P0 BRA `(.L_x_35) ;  /* 0x0000003800f08947 */ /* 0x001ff60003800000 */
.L_x_124:
[----:B------:R-:W-:Y:S01]  /*2d30*/  ULDC.64 UR4, c[0x0][0x5d0] ;  /* 0x0001740000047ab9 */ /* 0x000fe20000000a00 */
[----:B------:R-:W-:Y:S01]  /*2d40*/  ULDC UR6, c[0x0][0x284] ;  /* 0x0000a10000067ab9 */ /* 0x000fe20000000800 */
[----:B0-----:R-:W-:Y:S02]  /*2d50*/  IMAD R0, R9, UR4, RZ ;  /* 0x0000000409007c24 */ /* 0x001fe4000f8e02ff */
[----:B------:R-:W-:Y:S02]  /*2d60*/  IMAD.SHL.U32 R12, R18, 0x40, RZ ;  /* 0x00000040120c7824 */ /* 0x000fe400078e00ff */
[C---:B------:R-:W-:Y:S02]  /*2d70*/  IMAD R3, R19.reuse, UR5, R0 ;  /* 0x0000000513037c24 */ /* 0x040fe4000f8e0200 */
[----:B------:R-:W-:Y:S01]  /*2d80*/  IMAD.SHL.U32 R0, R22, 0x40, RZ ;  /* 0x0000004016007824 */ /* 0x000fe200078e00ff */
[----:B------:R-:W-:Y:S01]  /*2d90*/  SHF.R.S32.HI R13, RZ, 0x1f, R12 ;  /* 0x0000001fff0d7819 */ /* 0x000fe2000001140c */
[----:B------:R-:W-:Y:S01]  /*2da0*/  IMAD.WIDE.U32 R4, R19, UR4, R62 ;  /* 0x0000000413047c25 */ /* 0x000fe2000f8e003e */
[----:B------:R-:W-:-:S02]  /*2db0*/  ULDC.64 UR4, c[0x0][0x5c8] ;  /* 0x0001720000047ab9 */ /* 0x000fc40000000a00 */
[----:B------:R-:W-:Y:S01]  /*2dc0*/  ISETP.GE.AND P0, PT, R0, UR6, PT ;  /* 0x0000000600007c0c */ /* 0x000fe2000bf06270 */
[----:B------:R-:W-:Y:S01]  /*2dd0*/  ULDC UR6, c[0x0][0x288] ;  /* 0x0000a20000067ab9 */ /* 0x000fe20000000800 */
[----:B------:R-:W-:Y:S01]  /*2de0*/  IADD3 R4, P1, R12, R4, RZ ;  /* 0x000000040c047210 */ /* 0x000fe20007f3e0ff */
[----:B------:R-:W-:Y:S01]  /*2df0*/  IMAD.WIDE R20, R22, 0x40, R60 ;  /* 0x0000004016147825 */ /* 0x000fe200078e023c */
[----:B------:R-:W-:Y:S02]  /*2e00*/  ISETP.GE.OR P0, PT, R12, UR6, P0 ;  /* 0x000000060c007c0c */ /* 0x000fe40008706670 */
[----:B------:R-:W-:Y:S01]  /*2e10*/  IADD3.X R5, R13, R5, R3, P1, !PT ;  /* 0x000000050d057210 */ /* 0x000fe20000ffe403 */
[----:B------:R-:W-:-:S04]  /*2e20*/  IMAD R7, R21, UR4, RZ ;  /* 0x0000000415077c24 */ /* 0x000fc8000f8e02ff */
[C---:B------:R-:W-:Y:S02]  /*2e30*/  IMAD R7, R20.reuse, UR5, R7 ;  /* 0x0000000514077c24 */ /* 0x040fe4000f8e0207 */
[----:B------:R-:W-:-:S04]  /*2e40*/  IMAD.WIDE.U32 R72, R20, UR4, R4 ;  /* 0x0000000414487c25 */ /* 0x000fc8000f8e0004 */
[----:B------:R-:W-:Y:S05]  /*2e50*/  @P0 BRA `(.L_x_36) ;  /* 0x0000002000580947 */ /* 0x000fea0003800000 */
[----:B-----5:R-:W-:Y:S01]  /*2e60*/  FSETP.NEU.AND P0, PT, R59, RZ, PT ;  /* 0x000000ff3b00720b */ /* 0x020fe20003f0d000 */
[----:B------:R-:W-:Y:S01]  /*2e70*/  IMAD.IADD R18, R67, 0x1, -R12 ;  /* 0x0000000143127824 */ /* 0x000fe200078e0a0c */
[----:B------:R-:W-:Y:S01]  /*2e80*/  BSSY B0, `(.L_x_36) ;  /* 0x0000213000007945 */ /* 0x000fe20003800000 */
[----:B------:R-:W-:Y:S02]  /*2e90*/  IMAD.IADD R0, R71, 0x1, -R0 ;  /* 0x0000000147007824 */ /* 0x000fe400078e0a00 */
[----:B------:R-:W-:Y:S01]  /*2ea0*/  IMAD.IADD R7, R73, 0x1, R7 ;  /* 0x0000000149077824 */ /* 0x000fe200078e0207 */
[----:B------:R-:W-:-:S04]  /*2eb0*/  ISETP.GT.AND P2, PT, R18, RZ, PT ;  /* 0x000000ff1200720c */ /* 0x000fc80003f44270 */
[----:B------:R-:W-:-:S03]  /*2ec0*/  ISETP.GT.AND P1, PT, R0, RZ, P2 ;  /* 0x000000ff0000720c */ /* 0x000fc60001724270 */
[----:B------:R-:W-:Y:S10]  /*2ed0*/  @!P0 BRA `(.L_x_37) ;  /* 0x0000001400dc8947 */ /* 0x000ff40003800000 */
[----:B------:R-:W0:Y:S01]  /*2ee0*/  LDC.64 R76, c[0x0][0x5b8] ;  /* 0x00016e00ff4c7b82 */ /* 0x000e220000000a00 */
[----:B------:R-:W-:-:S07]  /*2ef0*/  ULDC.64 UR4, c[0x0][0x5c0] ;  /* 0x0001700000047ab9 */ /* 0x000fce0000000a00 */
[----:B------:R-:W1:Y:S08]  /*2f00*/  LDC.64 R78, c[0x0][0x5b0] ;  /* 0x00016c00ff4e7b82 */ /* 0x000e700000000a00 */
[----:B------:R-:W2:Y:S01]  /*2f10*/  LDC.64 R80, c[0x0][0x5a8] ;  /* 0x00016a00ff507b82 */ /* 0x000ea20000000a00 */
[-C--:B0-----:R-:W-:Y:S02]  /*2f20*/  IMAD R6, R9, R76.reuse, RZ ;  /* 0x0000004c09067224 */ /* 0x081fe400078e02ff */
[----:B------:R-:W-:-:S04]  /*2f30*/  IMAD.WIDE.U32 R4, R19, R76, R62 ;  /* 0x0000004c13047225 */ /* 0x000fc800078e003e */
[----:B------:R-:W-:Y:S01]  /*2f40*/  IMAD R73, R19, R77, R6 ;  /* 0x0000004d13497224 */ /* 0x000fe200078e0206 */
[----:B------:R-:W-:Y:S01]  /*2f50*/  IADD3 R8, P0, R12, R4, RZ ;  /* 0x000000040c087210 */ /* 0x000fe20007f1e0ff */
[----:B-1----:R-:W-:-:S03]  /*2f60*/  IMAD R3, R21, R78, RZ ;  /* 0x0000004e15037224 */ /* 0x002fc600078e02ff */
[----:B------:R-:W-:Y:S01]  /*2f70*/  IADD3.X R9, R13, R5, R73, P0, !PT ;  /* 0x000000050d097210 */ /* 0x000fe200007fe449 */
[C---:B------:R-:W-:Y:S02]  /*2f80*/  IMAD R77, R20.reuse, R79, R3 ;  /* 0x0000004f144d7224 */ /* 0x040fe400078e0203 */
[----:B------:R-:W-:-:S04]  /*2f90*/  IMAD.WIDE.U32 R4, R20, R78, R8 ;  /* 0x0000004e14047225 */ /* 0x000fc800078e0008 */
[----:B------:R-:W-:Y:S01]  /*2fa0*/  IMAD.IADD R3, R5, 0x1, R77 ;  /* 0x0000000105037824 */ /* 0x000fe200078e024d */
[----:B--2---:R-:W-:-:S04]  /*2fb0*/  LEA R10, P0, R4, R80, 0x1 ;  /* 0x00000050040a7211 */ /* 0x004fc800078008ff */
[----:B------:R-:W-:-:S05]  /*2fc0*/  LEA.HI.X R11, R4, R81, R3, 0x1, P0 ;  /* 0x00000051040b7211 */ /* 0x000fca00000f0c03 */
[----:B------:R-:W2:Y:S01]  /*2fd0*/  @P1 LDG.E.LTC128B.U16 R3, desc[UR48][R10.64] ;  /* 0x000000300a031981 */ /* 0x000ea2000c1e1520 */
[----:B------:R-:W-:Y:S01]  /*2fe0*/  IMAD.WIDE.U32 R4, R20, R78, R12 ;  /* 0x0000004e14047225 */ /* 0x000fe200078e000c */
[----:B------:R-:W-:Y:S02]  /*2ff0*/  BSSY B1, `(.L_x_38) ;  /* 0x0000015000017945 */ /* 0x000fe40003800000 */
[----:B------:R-:W-:-:S04]  /*3000*/  IADD3 R14, P0, R62, R4, RZ ;  /* 0x000000043e0e7210 */ /* 0x000fc80007f1e0ff */
[----:B------:R-:W-:Y:S02]  /*3010*/  IADD3.X R15, R63, R77, R5, P0, !PT ;  /* 0x0000004d3f0f7210 */ /* 0x000fe400007fe405 */
[----:B------:R-:W-:Y:S01]  /*3020*/  LEA R6, P0, R72, UR4, 0x1 ;  /* 0x0000000448067c11 */ /* 0x000fe2000f8008ff */
[----:B------:R-:W-:-:S03]  /*3030*/  IMAD.WIDE.U32 R14, R19, R76, R14 ;  /* 0x0000004c130e7225 */ /* 0x000fc600078e000e */
[----:B------:R-:W-:Y:S02]  /*3040*/  LEA.HI.X R7, R72, UR5, R7, 0x1, P0 ;  /* 0x0000000548077c11 */ /* 0x000fe400080f0c07 */
[----:B------:R-:W-:-:S04]  /*3050*/  ISETP.GT.AND P0, PT, R18, 0x1, PT ;  /* 0x000000011200780c */ /* 0x000fc80003f04270 */
[----:B------:R-:W-:Y:S01]  /*3060*/  ISETP.GT.AND P3, PT, R0, RZ, P0 ;  /* 0x000000ff0000720c */ /* 0x000fe20000764270 */
[----:B--2---:R-:W-:-:S05]  /*3070*/  HADD2.F32 R4, -RZ, R3.H0_H0 ;  /* 0x20000003ff047230 */ /* 0x004fca0000004100 */
[----:B------:R-:W-:Y:S01]  /*3080*/  FMUL R5, R4, R59 ;  /* 0x0000003b04057220 */ /* 0x000fe20000400000 */
[----:B------:R-:W-:-:S03]  /*3090*/  LEA R4, P4, R14, R80, 0x1 ;  /* 0x000000500e047211 */ /* 0x000fc600078808ff */
[----:B------:R-:W-:-:S05]  /*30a0*/  FFMA R5, R24, R58, R5 ;  /* 0x0000003a18057223 */ /* 0x000fca0000000005 */
[----:B------:R-:W-:Y:S01]  /*30b0*/  F2FP.F16.F32.PACK_AB R10, RZ, R5 ;  /* 0x00000005ff0a723e */ /* 0x000fe200000000ff */
[----:B------:R-:W-:-:S03]  /*30c0*/  IMAD.IADD R5, R73, 0x1, R15 ;  /* 0x0000000149057824 */ /* 0x000fc600078e020f */
[----:B------:R-:W-:Y:S01]  /*30d0*/  PRMT R11, R10, 0x7610, R11 ;  /* 0x000076100a0b7816 */ /* 0x000fe2000000000b */
[----:B------:R-:W-:Y:S01]  /*30e0*/  IMAD.SHL.U32 R10, R78, 0x8, RZ ;  /* 0x000000084e0a7824 */ /* 0x000fe200078e00ff */
[----:B------:R-:W-:-:S03]  /*30f0*/  LEA.HI.X R5, R14, R81, R5, 0x1, P4 ;  /* 0x000000510e057211 */ /* 0x000fc600020f0c05 */
[----:B------:R0:W-:Y:S02]  /*3100*/  @P1 STG.E.U16 desc[UR48][R6.64], R11 ;  /* 0x0000000b06001986 */ /* 0x0001e4000c101530 */
[----:B0-----:R-:W-:Y:S01]  /*3110*/  SHF.L.U64.HI R11, R78, 0x3, R79 ;  /* 0x000000034e0b7819 */ /* 0x001fe2000001024f */
[----:B------:R-:W-:Y:S06]  /*3120*/  @!P3 BRA `(.L_x_39) ;  /* 0x000000000004b947 */ /* 0x000fec0003800000 */
[----:B------:R0:W5:Y:S02]  /*3130*/  LDG.E.LTC128B.U16 R3, desc[UR48][R4.64+0x2] ;  /* 0x0000023004037981 */ /* 0x000164000c1e1520 */
.L_x_39:
[----:B------:R-:W-:Y:S05]  /*3140*/  BSYNC B1 ;  /* 0x0000000000017941 */ /* 0x000fea0003800000 */
.L_x_38:
[----:B-----5:R-:W-:Y:S01]  /*3150*/  HADD2.F32 R14, -RZ, R3.H0_H0 ;  /* 0x20000003ff0e7230 */ /* 0x020fe20000004100 */
[----:B------:R-:W-:Y:S01]  /*3160*/  ISETP.GT.AND P2, PT, R0, 0x8, P2 ;  /* 0x000000080000780c */ /* 0x000fe20001744270 */
[----:B------:R-:W-:Y:S01]  /*3170*/  IMAD.WIDE.U32 R10, R20, R78, R10 ;  /* 0x0000004e140a7225 */ /* 0x000fe200078e000a */
[----:B------:R-:W-:-:S03]  /*3180*/  PRMT R20, R3, 0x7610, R20 ;  /* 0x0000761003147816 */ /* 0x000fc60000000014 */
[----:B------:R-:W-:Y:S01]  /*3190*/  FMUL R14, R14, R59 ;  /* 0x0000003b0e0e7220 */ /* 0x000fe20000400000 */
[----:B------:R-:W-:Y:S01]  /*31a0*/  IMAD.IADD R77, R77, 0x1, R11 ;  /* 0x000000014d4d7824 */ /* 0x000fe200078e020b */
[----:B------:R-:W-:Y:S02]  /*31b0*/  IADD3 R8, P1, R8, R10, RZ ;  /* 0x0000000a08087210 */ /* 0x000fe40007f3e0ff */
[----:B------:R-:W-:-:S03]  /*31c0*/  FFMA R25, R25, R58, R14 ;  /* 0x0000003a19197223 */ /* 0x000fc6000000000e */
[----:B------:R-:W-:Y:S01]  /*31d0*/  IMAD.X R9, R77, 0x1, R9, P1 ;  /* 0x000000014d097824 */ /* 0x000fe200008e0609 */
[C---:B------:R-:W-:Y:S02]  /*31e0*/  LEA R14, P1, R8.reuse, R80, 0x1 ;  /* 0x00000050080e7211 */ /* 0x040fe400078208ff */
[----:B------:R-:W-:Y:S02]  /*31f0*/  F2FP.F16.F32.PACK_AB R25, RZ, R25 ;  /* 0x00000019ff19723e */ /* 0x000fe400000000ff */
[----:B------:R-:W-:-:S03]  /*3200*/  LEA.HI.X R15, R8, R81, R9, 0x1, P1 ;  /* 0x00000051080f7211 */ /* 0x000fc600008f0c09 */
[----:B------:R1:W-:Y:S04]  /*3210*/  @P3 STG.E.U16 desc[UR48][R6.64+0x2], R25 ;  /* 0x0000021906003986 */ /* 0x0003e8000c101530 */
[----:B------:R-:W2:Y:S01]  /*3220*/  @P2 LDG.E.LTC128B.U16 R20, desc[UR48][R14.64] ;  /* 0x000000300e142981 */ /* 0x000ea2000c1e1520 */
[----:B------:R-:W-:Y:S01]  /*3230*/  IADD3 R12, P1, P3, R62, R10, R12 ;  /* 0x0000000a3e0c7210 */ /* 0x000fe20007b3e00c */
[----:B------:R-:W-:Y:S01]  /*3240*/  BSSY B1, `(.L_x_40) ;  /* 0x0000011000017945 */ /* 0x000fe20003800000 */
[C---:B------:R-:W-:Y:S02]  /*3250*/  SHF.L.U64.HI R11, R64.reuse, 0x1, R65 ;  /* 0x00000001400b7819 */ /* 0x040fe40000010241 */
[----:B------:R-:W-:Y:S02]  /*3260*/  IADD3.X R13, R63, R77, R13, P1, P3 ;  /* 0x0000004d3f0d7210 */ /* 0x000fe40000fe640d */
[----:B------:R-:W-:-:S02]  /*3270*/  LEA R10, P1, R64, R6, 0x1 ;  /* 0x00000006400a7211 */ /* 0x000fc400078208ff */
[----:B------:R-:W-:Y:S01]  /*3280*/  ISETP.GT.AND P0, PT, R0, 0x8, P0 ;  /* 0x000000080000780c */ /* 0x000fe20000704270 */
[----:B------:R-:W-:-:S04]  /*3290*/  IMAD.WIDE.U32 R12, R19, R76, R12 ;  /* 0x0000004c130c7225 */ /* 0x000fc800078e000c */
[----:B------:R-:W-:Y:S02]  /*32a0*/  IMAD.X R11, R11, 0x1, R7, P1 ;  /* 0x000000010b0b7824 */ /* 0x000fe400008e0607 */
[----:B------:R-:W-:Y:S02]  /*32b0*/  IMAD.IADD R9, R73, 0x1, R13 ;  /* 0x0000000149097824 */ /* 0x000fe400078e020d */
[----:B--2---:R-:W-:-:S05]  /*32c0*/  HADD2.F32 R8, -RZ, R20.H0_H0 ;  /* 0x20000014ff087230 */ /* 0x004fca0000004100 */
[----:B------:R-:W-:Y:S01]  /*32d0*/  FMUL R3, R8, R59 ;  /* 0x0000003b08037220 */ /* 0x000fe20000400000 */
[----:B------:R-:W-:-:S03]  /*32e0*/  LEA R8, P3, R12, R80, 0x1 ;  /* 0x000000500c087211 */ /* 0x000fc600078608ff */
[----:B------:R-:W-:Y:S01]  /*32f0*/  FFMA R3, R26, R58, R3 ;  /* 0x0000003a1a037223 */ /* 0x000fe20000000003 */
[----:B------:R-:W-:-:S04]  /*3300*/  LEA.HI.X R9, R12, R81, R9, 0x1, P3 ;  /* 0x000000510c097211 */ /* 0x000fc800018f0c09 */
[----:B------:R-:W-:-:S05]  /*3310*/  F2FP.F16.F32.PACK_AB R3, RZ, R3 ;  /* 0x00000003ff03723e */ /* 0x000fca00000000ff */
[----:B------:R1:W-:Y:S01]  /*3320*/  @P2 STG.E.U16 desc[UR48][R10.64], R3 ;  /* 0x000000030a002986 */ /* 0x0003e2000c101530 */
[----:B------:R-:W-:Y:S05]  /*3330*/  @!P0 BRA `(.L_x_41) ;  /* 0x0000000000048947 */ /* 0x000fea0003800000 */
[----:B------:R2:W5:Y:S02]  /*3340*/  LDG.E.LTC128B.U16 R20, desc[UR48][R8.64+0x2] ;  /* 0x0000023008147981 */ /* 0x000564000c1e1520 */
.L_x_41:
[----:B------:R-:W-:Y:S05]  /*3350*/  BSYNC B1 ;  /* 0x0000000000017941 */ /* 0x000fea0003800000 */
.L_x_40:
[----:B-----5:R-:W-:Y:S01]  /*3360*/  HADD2.F32 R12, -RZ, R20.H0_H0 ;  /* 0x20000014ff0c7230 */ /* 0x020fe20000004100 */
[----:B------:R-:W-:Y:S01]  /*3370*/  ISETP.GT.AND P1, PT, R18, 0x8, PT ;  /* 0x000000081200780c */ /* 0x000fe20003f24270 */
[----:B------:R-:W-:Y:S03]  /*3380*/  BSSY B1, `(.L_x_42) ;  /* 0x0000008000017945 */ /* 0x000fe60003800000 */
[----:B------:R-:W-:Y:S01]  /*3390*/  FMUL R12, R12, R59 ;  /* 0x0000003b0c0c7220 */ /* 0x000fe20000400000 */
[----:B------:R-:W-:-:S03]  /*33a0*/  ISETP.GT.AND P2, PT, R0, RZ, P1 ;  /* 0x000000ff0000720c */ /* 0x000fc60000f44270 */
[----:B------:R-:W-:-:S05]  /*33b0*/  FFMA R12, R27, R58, R12 ;  /* 0x0000003a1b0c7223 */ /* 0x000fca000000000c */
[----:B------:R-:W-:-:S05]  /*33c0*/  F2FP.F16.F32.PACK_AB R12, RZ, R12 ;  /* 0x0000000cff0c723e */ /* 0x000fca00000000ff */
[----:B------:R3:W-:Y:S01]  /*33d0*/  @P0 STG.E.U16 desc[UR48][R10.64+0x2], R12 ;  /* 0x0000020c0a000986 */ /* 0x0007e2000c101530 */
[----:B------:R-:W-:Y:S05]  /*33e0*/  @!P2 BRA `(.L_x_43) ;  /* 0x000000000004a947 */ /* 0x000fea0003800000 */
[----:B------:R4:W5:Y:S02]  /*33f0*/  LDG.E.LTC128B.U16 R20, desc[UR48][R4.64+0x10] ;  /* 0x0000103004147981 */ /* 0x000964000c1e1520 */
.L_x_43:
[----:B------:R-:W-:Y:S05]  /*3400*/  BSYNC B1 ;  /* 0x0000000000017941 */ /* 0x000fea0003800000 */
.L_x_42:
[----:B---3-5:R-:W-:Y:S01]  /*3410*/  HADD2.F32 R12, -RZ, R20.H0_H0 ;  /* 0x20000014ff0c7230 */ /* 0x028fe20000004100 */
[----:B------:R-:W-:Y:S01]  /*3420*/  ISETP.GT.AND P0, PT, R18, 0x9, PT ;  /* 0x000000091200780c */ /* 0x000fe20003f04270 */
[----:B------:R-:W-:Y:S03]  /*3430*/  BSSY B1, `(.L_x_44) ;  /* 0x0000008000017945 */ /* 0x000fe60003800000 */
[----:B-1----:R-:W-:Y:S01]  /*3440*/  FMUL R3, R12, R59 ;  /* 0x0000003b0c037220 */ /* 0x002fe20000400000 */
[----:B------:R-:W-:-:S03]  /*3450*/  ISETP.GT.AND P3, PT, R0, RZ, P0 ;  /* 0x000000ff0000720c */ /* 0x000fc60000764270 */
[----:B------:R-:W-:-:S05]  /*3460*/  FFMA R3, R28, R58, R3 ;  /* 0x0000003a1c037223 */ /* 0x000fca0000000003 */
[----:B------:R-:W-:-:S05]  /*3470*/  F2FP.F16.F32.PACK_AB R3, RZ, R3 ;  /* 0x00000003ff03723e */ /* 0x000fca00000000ff */
[----:B------:R1:W-:Y:S01]  /*3480*/  @P2 STG.E.U16 desc[UR48][R6.64+0x10], R3 ;  /* 0x0000100306002986 */ /* 0x0003e2000c101530 */
[----:B------:R-:W-:Y:S05]  /*3490*/  @!P3 BRA `(.L_x_45) ;  /* 0x000000000004b947 */ /* 0x000fea0003800000 */
[----:B------:R3:W5:Y:S02]  /*34a0*/  LDG.E.LTC128B.U16 R20, desc[UR48][R4.64+0x12] ;  /* 0x0000123004147981 */ /* 0x000764000c1e1520 */
.L_x_45:
[----:B------:R-:W-:Y:S05]  /*34b0*/  BSYNC B1 ;  /* 0x0000000000017941 */ /* 0x000fea0003800000 */
.L_x_44:
[----:B-----5:R-:W-:Y:S01]  /*34c0*/  HADD2.F32 R12, -RZ, R20.H0_H0 ;  /* 0x20000014ff0c7230 */ /* 0x020fe20000004100 */
[----:B------:R-:W-:Y:S01]  /*34d0*/  ISETP.GT.AND P1, PT, R0, 0x8, P1 ;  /* 0x000000080000780c */ /* 0x000fe20000f24270 */
[----:B------:R-:W-:Y:S03]  /*34e0*/  BSSY B1, `(.L_x_46) ;  /* 0x0000007000017945 */ /* 0x000fe60003800000 */
[----:B------:R-:W-:-:S04]  /*34f0*/  FMUL R12, R12, R59 ;  /* 0x0000003b0c0c7220 */ /* 0x000fc80000400000 */
[----:B------:R-:W-:-:S05]  /*3500*/  FFMA R12, R29, R58, R12 ;  /* 0x0000003a1d0c7223 */ /* 0x000fca000000000c */
[----:B------:R-:W-:-:S05]  /*3510*/  F2FP.F16.F32.PACK_AB R12, RZ, R12 ;  /* 0x0000000cff0c723e */ /* 0x000fca00000000ff */
[----:B------:R0:W-:Y:S01]  /*3520*/  @P3 STG.E.U16 desc[UR48][R6.64+0x12], R12 ;  /* 0x0000120c06003986 */ /* 0x0001e2000c101530 */
[----:B------:R-:W-:Y:S05]  /*3530*/  @!P1 BRA `(.L_x_47) ;  /* 0x0000000000049947 */ /* 0x000fea0003800000 */
[----:B------:R0:W5:Y:S02]  /*3540*/  LDG.E.LTC128B.U16 R20, desc[UR48][R8.64+0x10] ;  /* 0x0000103008147981 */ /* 0x000164000c1e1520 */
.L_x_47:
[----:B------:R-:W-:Y:S05]  /*3550*/  BSYNC B1 ;  /* 0x0000000000017941 */ /* 0x000fea0003800000 */
.L_x_46:
[----:B0----5:R-:W-:Y:S01]  /*3560*/  HADD2.F32 R12, -RZ, R20.H0_H0 ;  /* 0x20000014ff0c7230 */ /* 0x021fe20000004100 */
[----:B------:R-:W-:Y:S01]  /*3570*/  ISETP.GT.AND P0, PT, R0, 0x8, P0 ;  /* 0x000000080000780c */ /* 0x000fe20000704270 */
[----:B------:R-:W-:Y:S03]  /*3580*/  BSSY B1, `(.L_x_48) ;  /* 0x0000007000017945 */ /* 0x000fe60003800000 */
[----:B-1----:R-:W-:-:S04]  /*3590*/  FMUL R3, R12, R59 ;  /* 0x0000003b0c037220 */ /* 0x002fc80000400000 */
[----:B------:R-:W-:-:S05]  /*35a0*/  FFMA R3, R30, R58, R3 ;  /* 0x0000003a1e037223 */ /* 0x000fca0000000003 */
[----:B------:R-:W-:-:S05]  /*35b0*/  F2FP.F16.F32.PACK_AB R3, RZ, R3 ;  /* 0x00000003ff03723e */ /* 0x000fca00000000ff */
[----:B------:R0:W-:Y:S01]  /*35c0*/  @P1 STG.E.U16 desc[UR48][R10.64+0x10], R3 ;  /* 0x000010030a001986 */ /* 0x0001e2000c101530 */
[----:B------:R-:W-:Y:S05]  /*35d0*/  @!P0 BRA `(.L_x_49) ;  /* 0x0000000000048947 */ /* 0x000fea0003800000 */
[----:B------:R1:W5:Y:S02]  /*35e0*/  LDG.E.LTC128B.U16 R20, desc[UR48][R8.64+0x12] ;  /* 0x0000123008147981 */ /* 0x000364000c1e1520 */
.L_x_49:
[----:B------:R-:W-:Y:S05]  /*35f0*/  BSYNC B1 ;  /* 0x0000000000017941 */ /* 0x000fea0003800000 */
.L_x_48:
        /* <DEDUP_REMOVED lines=10> */
.L_x_51:
[----:B------:R-:W-:Y:S05]  /*36a0*/  BSYNC B1 ;  /* 0x0000000000017941 */ /* 0x000fea0003800000 */
.L_x_50:
[----:B0----5:R-:W-:Y:S01]  /*36b0*/  HADD2.F32 R12, -RZ, R20.H0_H0 ;  /* 0x20000014ff0c7230 */ /* 0x021fe20000004100 */
        /* <DEDUP_REMOVED lines=9> */
.L_x_53:
[----:B------:R-:W-:Y:S05]  /*3750*/  BSYNC B1 ;  /* 0x0000000000017941 */ /* 0x000fea0003800000 */
.L_x_52:
        /* <DEDUP_REMOVED lines=9> */
.L_x_55:
[----:B------:R-:W-:Y:S05]  /*37f0*/  BSYNC B1 ;  /* 0x0000000000017941 */ /* 0x000fea0003800000 */
.L_x_54:
[----:B0----5:R-:W-:Y:S01]  /*3800*/  HADD2.F32 R12, -RZ, R20.H0_H0 ;  /* 0x20000014ff0c7230 */ /* 0x021fe20000004100 */
        /* <DEDUP_REMOVED lines=8> */
.L_x_57:
[----:B------:R-:W-:Y:S05]  /*3890*/  BSYNC B1 ;  /* 0x0000000000017941 */ /* 0x000fea0003800000 */
.L_x_56:
        /* <DEDUP_REMOVED lines=10> */
.L_x_59:
[----:B------:R-:W-:Y:S05]  /*3940*/  BSYNC B1 ;  /* 0x0000000000017941 */ /* 0x000fea0003800000 */
.L_x_58:
        /* <DEDUP_REMOVED lines=10> */
.L_x_61:
[----:B------:R-:W-:Y:S05]  /*39f0*/  BSYNC B1 ;  /* 0x0000000000017941 */ /* 0x000fea0003800000 */
.L_x_60:
        /* <DEDUP_REMOVED lines=9> */
.L_x_63:
[----:B------:R-:W-:Y:S05]  /*3a90*/  BSYNC B1 ;  /* 0x0000000000017941 */ /* 0x000fea0003800000 */
.L_x_62:
        /* <DEDUP_REMOVED lines=9> */
.L_x_65:
[----:B------:R-:W-:Y:S05]  /*3b30*/  BSYNC B1 ;  /* 0x0000000000017941 */ /* 0x000fea0003800000 */
.L_x_64:
        /* <DEDUP_REMOVED lines=10> */
.L_x_67:
[----:B------:R-:W-:Y:S05]  /*3be0*/  BSYNC B1 ;  /* 0x0000000000017941 */ /* 0x000fea0003800000 */
.L_x_66:
        /* <DEDUP_REMOVED lines=10> */
.L_x_69:
[----:B------:R-:W-:Y:S05]  /*3c90*/  BSYNC B1 ;  /* 0x0000000000017941 */ /* 0x000fea0003800000 */
.L_x_68:
        /* <DEDUP_REMOVED lines=9> */
.L_x_71:
[----:B------:R-:W-:Y:S05]  /*3d30*/  BSYNC B1 ;  /* 0x0000000000017941 */ /* 0x000fea0003800000 */
.L_x_70:
        /* <DEDUP_REMOVED lines=9> */
.L_x_73:
[----:B------:R-:W-:Y:S05]  /*3dd0*/  BSYNC B1 ;  /* 0x0000000000017941 */ /* 0x000fea0003800000 */
.L_x_72:
        /* <DEDUP_REMOVED lines=10> */
.L_x_75:
[----:B------:R-:W-:Y:S05]  /*3e80*/  BSYNC B1 ;  /* 0x0000000000017941 */ /* 0x000fea0003800000 */
.L_x_74:
        /* <DEDUP_REMOVED lines=10> */
.L_x_77:
[----:B------:R-:W-:Y:S05]  /*3f30*/  BSYNC B1 ;  /* 0x0000000000017941 */ /* 0x000fea0003800000 */
.L_x_76:
        /* <DEDUP_REMOVED lines=9> */
.L_x_79:
[----:B------:R-:W-:Y:S05]  /*3fd0*/  BSYNC B1 ;  /* 0x0000000000017941 */ /* 0x000fea0003800000 */
.L_x_78:
        /* <DEDUP_REMOVED lines=9> */
.L_x_81:
[----:B------:R-:W-:Y:S05]  /*4070*/  BSYNC B1 ;  /* 0x0000000000017941 */ /* 0x000fea0003800000 */
.L_x_80:
        /* <DEDUP_REMOVED lines=10> */
.L_x_83:
[----:B------:R-:W-:Y:S05]  /*4120*/  BSYNC B1 ;  /* 0x0000000000017941 */ /* 0x000fea0003800000 */
.L_x_82:
        /* <DEDUP_REMOVED lines=10> */
.L_x_85:
[----:B------:R-:W-:Y:S05]  /*41d0*/  BSYNC B1 ;  /* 0x0000000000017941 */ /* 0x000fea0003800000 */
.L_x_84:
        /* <DEDUP_REMOVED lines=9> */
.L_x_87:
[----:B------:R-:W-:Y:S05]  /*4270*/  BSYNC B1 ;  /* 0x0000000000017941 */ /* 0x000fea0003800000 */
.L_x_86:
        /* <DEDUP_REMOVED lines=9> */
.L_x_89:
[----:B------:R-:W-:Y:S05]  /*4310*/  BSYNC B1 ;  /* 0x0000000000017941 */ /* 0x000fea0003800000 */
.L_x_88:
        /* <DEDUP_REMOVED lines=10> */
.L_x_91:
[----:B------:R-:W-:Y:S05]  /*43c0*/  BSYNC B1 ;  /* 0x0000000000017941 */ /* 0x000fea0003800000 */
.L_x_90:
        /* <DEDUP_REMOVED lines=10> */
.L_x_93:
[----:B------:R-:W-:Y:S05]  /*4470*/  BSYNC B1 ;  /* 0x0000000000017941 */ /* 0x000fea0003800000 */
.L_x_92:
[----:B0--345:R-:W-:Y:S01]  /*4480*/  HADD2.F32 R4, -RZ, R20.H0_H0 ;  /* 0x20000014ff047230 */ /* 0x039fe20000004100 */
        /* <DEDUP_REMOVED lines=8> */
.L_x_95:
[----:B------:R-:W-:Y:S05]  /*4510*/  BSYNC B1 ;  /* 0x0000000000017941 */ /* 0x000fea0003800000 */
.L_x_94:
[----:B0----5:R-:W-:Y:S01]  /*4520*/  HADD2.F32 R4, -RZ, R20.H0_H0 ;  /* 0x20000014ff047230 */ /* 0x021fe20000004100 */
[----:B------:R-:W-:Y:S01]  /*4530*/  ISETP.GT.AND P0, PT, R0, 0x8, P0 ;  /* 0x000000080000780c */ /* 0x000fe20000704270 */
[----:B------:R-:W-:Y:S01]  /*4540*/  @P1 IMAD.MOV.U32 R5, RZ, RZ, R11 ;  /* 0x000000ffff051224 */ /* 0x000fe200078e000b */
[----:B------:R-:W-:Y:S02]  /*4550*/  BSSY B1, `(.L_x_96) ;  /* 0x0000008000017945 */ /* 0x000fe40003800000 */
[----:B------:R-:W-:Y:S01]  /*4560*/  FMUL R3, R4, R59 ;  /* 0x0000003b04037220 */ /* 0x000fe20000400000 */
[----:B------:R-:W-:-:S03]  /*4570*/  @P1 IMAD.MOV.U32 R4, RZ, RZ, R10 ;  /* 0x000000ffff041224 */ /* 0x000fc600078e000a */
[----:B------:R-:W-:-:S05]  /*4580*/  FFMA R3, R54, R58, R3 ;  /* 0x0000003a36037223 */ /* 0x000fca0000000003 */
[----:B------:R-:W-:-:S05]  /*4590*/  F2FP.F16.F32.PACK_AB R3, RZ, R3 ;  /* 0x00000003ff03723e */ /* 0x000fca00000000ff */
[----:B------:R0:W-:Y:S01]  /*45a0*/  @P1 STG.E.U16 desc[UR48][R4.64+0x70], R3 ;  /* 0x0000700304001986 */ /* 0x0001e2000c101530 */
[----:B------:R-:W-:Y:S05]  /*45b0*/  @!P0 BRA `(.L_x_97) ;  /* 0x0000000000048947 */ /* 0x000fea0003800000 */
[----:B------:R4:W5:Y:S02]  /*45c0*/  LDG.E.LTC128B.U16 R20, desc[UR48][R8.64+0x72] ;  /* 0x0000723008147981 */ /* 0x000964000c1e1520 */
.L_x_97:
[----:B------:R-:W-:Y:S05]  /*45d0*/  BSYNC B1 ;  /* 0x0000000000017941 */ /* 0x000fea0003800000 */
.L_x_96:
[----:B------:R-:W-:Y:S05]  /*45e0*/  @!P0 BRA `(.L_x_98) ;  /* 0x0000000800708947 */ /* 0x000fea0003800000 */
[----:B-----5:R-:W-:-:S05]  /*45f0*/  HADD2.F32 R20, -RZ, R20.H0_H0 ;  /* 0x20000014ff147230 */ /* 0x020fca0000004100 */
[----:B------:R-:W-:-:S04]  /*4600*/  FMUL R20, R20, R59 ;  /* 0x0000003b14147220 */ /* 0x000fc80000400000 */
[----:B------:R-:W-:-:S05]  /*4610*/  FFMA R20, R55, R58, R20 ;  /* 0x0000003a37147223 */ /* 0x000fca0000000014 */
[----:B------:R-:W-:-:S05]  /*4620*/  F2FP.F16.F32.PACK_AB R20, RZ, R20 ;  /* 0x00000014ff14723e */ /* 0x000fca00000000ff */
[----:B------:R0:W-:Y:S01]  /*4630*/  STG.E.U16 desc[UR48][R10.64+0x72], R20 ;  /* 0x000072140a007986 */ /* 0x0001e2000c101530 */
[----:B------:R-:W-:Y:S05]  /*4640*/  BRA `(.L_x_98) ;  /* 0x0000000800587947 */ /* 0x000fea0003800000 */
.L_x_37:
[----:B------:R-:W-:Y:S01]  /*4650*/  ISETP.GT.AND P3, PT, R18, 0x1, PT ;  /* 0x000000011200780c */ /* 0x000fe20003f64270 */
[----:B------:R-:W-:Y:S01]  /*4660*/  ULDC.64 UR4, c[0x0][0x5c0] ;  /* 0x0001700000047ab9 */ /* 0x000fe20000000a00 */
[-C--:B------:R-:W-:Y:S01]  /*4670*/  FMUL R24, R24, R58.reuse ;  /* 0x0000003a18187220 */ /* 0x080fe20000400000 */
[----:B------:R-:W-:Y:S01]  /*4680*/  LEA R4, P4, R72, UR4, 0x1 ;  /* 0x0000000448047c11 */ /* 0x000fe2000f8808ff */
[-C--:B------:R-:W-:Y:S01]  /*4690*/  FMUL R25, R25, R58.reuse ;  /* 0x0000003a19197220 */ /* 0x080fe20000400000 */
[----:B------:R-:W-:Y:S01]  /*46a0*/  ISETP.GT.AND P0, PT, R0, RZ, P3 ;  /* 0x000000ff0000720c */ /* 0x000fe20001f04270 */
[----:B------:R-:W-:Y:S01]  /*46b0*/  FMUL R26, R26, R58 ;  /* 0x0000003a1a1a7220 */ /* 0x000fe20000400000 */
[----:B------:R-:W-:Y:S01]  /*46c0*/  F2FP.F16.F32.PACK_AB R24, RZ, R24 ;  /* 0x00000018ff18723e */ /* 0x000fe200000000ff */
[-C--:B------:R-:W-:Y:S01]  /*46d0*/  FMUL R27, R27, R58.reuse ;  /* 0x0000003a1b1b7220 */ /* 0x080fe20000400000 */
[----:B------:R-:W-:Y:S01]  /*46e0*/  LEA.HI.X R5, R72, UR5, R7, 0x1, P4 ;  /* 0x0000000548057c11 */ /* 0x000fe2000a0f0c07 */
[-C--:B------:R-:W-:Y:S01]  /*46f0*/  FMUL R28, R28, R58.reuse ;  /* 0x0000003a1c1c7220 */ /* 0x080fe20000400000 */
[----:B------:R-:W-:Y:S01]  /*4700*/  F2FP.F16.F32.PACK_AB R25, RZ, R25 ;  /* 0x00000019ff19723e */ /* 0x000fe200000000ff */
[-C--:B------:R-:W-:Y:S01]  /*4710*/  FMUL R29, R29, R58.reuse ;  /* 0x0000003a1d1d7220 */ /* 0x080fe20000400000 */
[----:B------:R-:W-:Y:S01]  /*4720*/  ISETP.GT.AND P2, PT, R0, 0x8, P2 ;  /* 0x000000080000780c */ /* 0x000fe20001744270 */
[----:B------:R-:W-:Y:S01]  /*4730*/  @P1 STG.E.U16 desc[UR48][R4.64], R24 ;  /* 0x0000001804001986 */ /* 0x000fe2000c101530 */
[----:B------:R-:W-:Y:S01]  /*4740*/  ISETP.GT.AND P1, PT, R18, 0x8, PT ;  /* 0x000000081200780c */ /* 0x000fe20003f24270 */
[----:B------:R-:W-:Y:S01]  /*4750*/  FMUL R30, R30, R58 ;  /* 0x0000003a1e1e7220 */ /* 0x000fe20000400000 */
[C---:B------:R-:W-:Y:S01]  /*4760*/  SHF.L.U64.HI R3, R64.reuse, 0x1, R65 ;  /* 0x0000000140037819 */ /* 0x040fe20000010241 */
[----:B------:R-:W-:Y:S01]  /*4770*/  @P0 STG.E.U16 desc[UR48][R4.64+0x2], R25 ;  /* 0x0000021904000986 */ /* 0x000fe2000c101530 */
[----:B------:R-:W-:Y:S01]  /*4780*/  LEA R6, P5, R64, R4, 0x1 ;  /* 0x0000000440067211 */ /* 0x000fe200078a08ff */
[-C--:B------:R-:W-:Y:S01]  /*4790*/  FMUL R31, R31, R58.reuse ;  /* 0x0000003a1f1f7220 */ /* 0x080fe20000400000 */
[----:B------:R-:W-:Y:S01]  /*47a0*/  ISETP.GT.AND P3, PT, R0, 0x8, P3 ;  /* 0x000000080000780c */ /* 0x000fe20001f64270 */
[-C--:B------:R-:W-:Y:S01]  /*47b0*/  FMUL R32, R32, R58.reuse ;  /* 0x0000003a20207220 */ /* 0x080fe20000400000 */
[----:B------:R-:W-:Y:S01]  /*47c0*/  ISETP.GT.AND P0, PT, R18, 0x9, PT ;  /* 0x000000091200780c */ /* 0x000fe20003f04270 */
[----:B------:R-:W-:Y:S01]  /*47d0*/  IMAD.X R7, R3, 0x1, R5, P5 ;  /* 0x0000000103077824 */ /* 0x000fe200028e0605 */
[----:B------:R-:W-:Y:S01]  /*47e0*/  ISETP.GT.AND P4, PT, R0, RZ, P1 ;  /* 0x000000ff0000720c */ /* 0x000fe20000f84270 */
[----:B------:R-:W-:Y:S01]  /*47f0*/  FMUL R33, R33, R58 ;  /* 0x0000003a21217220 */ /* 0x000fe20000400000 */
[----:B------:R-:W-:Y:S01]  /*4800*/  F2FP.F16.F32.PACK_AB R26, RZ, R26 ;  /* 0x0000001aff1a723e */ /* 0x000fe200000000ff */
[-C--:B------:R-:W-:Y:S01]  /*4810*/  FMUL R34, R34, R58.reuse ;  /* 0x0000003a22227220 */ /* 0x080fe20000400000 */
[----:B------:R-:W-:Y:S01]  /*4820*/  ISETP.GT.AND P5, PT, R0, RZ, P0 ;  /* 0x000000ff0000720c */ /* 0x000fe200007a4270 */
[----:B------:R-:W-:Y:S01]  /*4830*/  FMUL R35, R35, R58 ;  /* 0x0000003a23237220 */ /* 0x000fe20000400000 */
[----:B------:R-:W-:Y:S01]  /*4840*/  F2FP.F16.F32.PACK_AB R27, RZ, R27 ;  /* 0x0000001bff1b723e */ /* 0x000fe200000000ff */
[----:B------:R-:W-:Y:S01]  /*4850*/  @P2 STG.E.U16 desc[UR48][R6.64], R26 ;  /* 0x0000001a06002986 */ /* 0x000fe2000c101530 */
[----:B------:R-:W-:Y:S01]  /*4860*/  F2FP.F16.F32.PACK_AB R28, RZ, R28 ;  /* 0x0000001cff1c723e */ /* 0x000fe200000000ff */
[-C--:B------:R-:W-:Y:S01]  /*4870*/  FMUL R36, R36, R58.reuse ;  /* 0x0000003a24247220 */ /* 0x080fe20000400000 */
[----:B------:R-:W-:Y:S01]  /*4880*/  ISETP.GT.AND P2, PT, R0, 0x8, P1 ;  /* 0x000000080000780c */ /* 0x000fe20000f44270 */
[----:B------:R-:W-:Y:S01]  /*4890*/  @P3 STG.E.U16 desc[UR48][R6.64+0x2], R27 ;  /* 0x0000021b06003986 */ /* 0x000fe2000c101530 */
[----:B------:R-:W-:Y:S01]  /*48a0*/  ISETP.GT.AND P1, PT, R18, 0x10, PT ;  /* 0x000000101200780c */ /* 0x000fe20003f24270 */
[-C--:B------:R-:W-:Y:S01]  /*48b0*/  FMUL R37, R37, R58.reuse ;  /* 0x0000003a25257220 */ /* 0x080fe20000400000 */
[----:B------:R-:W-:Y:S01]  /*48c0*/  F2FP.F16.F32.PACK_AB R29, RZ, R29 ;  /* 0x0000001dff1d723e */ /* 0x000fe200000000ff */
[----:B------:R-:W-:Y:S01]  /*48d0*/  @P4 STG.E.U16 desc[UR48][R4.64+0x10], R28 ;  /* 0x0000101c04004986 */ /* 0x000fe2000c101530 */
[----:B------:R-:W-:Y:S01]  /*48e0*/  ISETP.GT.AND P3, PT, R0, 0x8, P0 ;  /* 0x000000080000780c */ /* 0x000fe20000764270 */
[-C--:B------:R-:W-:Y:S01]  /*48f0*/  FMUL R38, R38, R58.reuse ;  /* 0x0000003a26267220 */ /* 0x080fe20000400000 */
[----:B------:R-:W-:Y:S01]  /*4900*/  ISETP.GT.AND P0, PT, R18, 0x11, PT ;  /* 0x000000111200780c */ /* 0x000fe20003f04270 */
[----:B------:R-:W-:Y:S01]  /*4910*/  @P5 STG.E.U16 desc[UR48][R4.64+0x12], R29 ;  /* 0x0000121d04005986 */ /* 0x000fe2000c101530 */
        /* <DEDUP_REMOVED lines=40> */
[C---:B------:R-:W-:Y:S01]  /*4ba0*/  ISETP.GT.AND P4, PT, R0.reuse, RZ, P1 ;  /* 0x000000ff0000720c */ /* 0x040fe20000f84270 */
[-C--:B------:R-:W-:Y:S01]  /*4bb0*/  FMUL R51, R51, R58.reuse ;  /* 0x0000003a33337220 */ /* 0x080fe20000400000 */
[----:B------:R-:W-:Y:S01]  /*4bc0*/  ISETP.GT.AND P5, PT, R0, RZ, P0 ;  /* 0x000000ff0000720c */ /* 0x000fe200007a4270 */
[----:B------:R-:W-:Y:S01]  /*4bd0*/  FMUL R52, R52, R58 ;  /* 0x0000003a34347220 */ /* 0x000fe20000400000 */
[----:B------:R-:W-:Y:S01]  /*4be0*/  F2FP.F16.F32.PACK_AB R38, RZ, R38 ;  /* 0x00000026ff26723e */ /* 0x000fe200000000ff */
[-C--:B------:R-:W-:Y:S01]  /*4bf0*/  FMUL R53, R53, R58.reuse ;  /* 0x0000003a35357220 */ /* 0x080fe20000400000 */
[----:B------:R-:W-:Y:S01]  /*4c00*/  F2FP.F16.F32.PACK_AB R39, RZ, R39 ;  /* 0x00000027ff27723e */ /* 0x000fe200000000ff */
[----:B------:R-:W-:Y:S01]  /*4c10*/  FMUL R54, R54, R58 ;  /* 0x0000003a36367220 */ /* 0x000fe20000400000 */
[----:B------:R-:W-:Y:S01]  /*4c20*/  F2FP.F16.F32.PACK_AB R40, RZ, R40 ;  /* 0x00000028ff28723e */ /* 0x000fe200000000ff */
[----:B------:R-:W-:Y:S01]  /*4c30*/  @P2 STG.E.U16 desc[UR48][R6.64+0x30], R38 ;  /* 0x0000302606002986 */ /* 0x000fe2000c101530 */
[----:B------:R-:W-:Y:S01]  /*4c40*/  F2FP.F16.F32.PACK_AB R41, RZ, R41 ;  /* 0x00000029ff29723e */ /* 0x000fe200000000ff */
[----:B------:R-:W-:Y:S01]  /*4c50*/  FMUL R55, R55, R58 ;  /* 0x0000003a37377220 */ /* 0x000fe20000400000 */
[C---:B------:R-:W-:Y:S01]  /*4c60*/  ISETP.GT.AND P1, PT, R0.reuse, 0x8, P1 ;  /* 0x000000080000780c */ /* 0x040fe20000f24270 */
[----:B------:R-:W-:Y:S01]  /*4c70*/  @P3 STG.E.U16 desc[UR48][R6.64+0x32], R39 ;  /* 0x0000322706003986 */ /* 0x000fe2000c101530 */
[----:B------:R-:W-:-:S02]  /*4c80*/  ISETP.GT.AND P2, PT, R0, 0x8, P0 ;  /* 0x000000080000780c */ /* 0x000fc40000744270 */
[----:B------:R-:W-:Y:S01]  /*4c90*/  F2FP.F16.F32.PACK_AB R42, RZ, R42 ;  /* 0x0000002aff2a723e */ /* 0x000fe200000000ff */
[----:B------:R-:W-:Y:S01]  /*4ca0*/  @P4 STG.E.U16 desc[UR48][R4.64+0x40], R40 ;  /* 0x0000402804004986 */ /* 0x000fe2000c101530 */
[C---:B------:R-:W-:Y:S02]  /*4cb0*/  ISETP.GT.AND P4, PT, R18.reuse, 0x28, PT ;  /* 0x000000281200780c */ /* 0x040fe40003f84270 */
[----:B------:R-:W-:Y:S01]  /*4cc0*/  ISETP.GT.AND P0, PT, R18, 0x29, PT ;  /* 0x000000291200780c */ /* 0x000fe20003f04270 */
[----:B------:R-:W-:Y:S01]  /*4cd0*/  @P5 STG.E.U16 desc[UR48][R4.64+0x42], R41 ;  /* 0x0000422904005986 */ /* 0x000fe2000c101530 */
[----:B------:R-:W-:Y:S02]  /*4ce0*/  ISETP.GT.AND P5, PT, R0, RZ, P4 ;  /* 0x000000ff0000720c */ /* 0x000fe400027a4270 */
[----:B------:R-:W-:Y:S01]  /*4cf0*/  F2FP.F16.F32.PACK_AB R43, RZ, R43 ;  /* 0x0000002bff2b723e */ /* 0x000fe200000000ff */
[----:B------:R-:W-:Y:S01]  /*4d00*/  @P1 STG.E.U16 desc[UR48][R6.64+0x40], R42 ;  /* 0x0000402a06001986 */ /* 0x000fe2000c101530 */
[----:B------:R-:W-:-:S02]  /*4d10*/  F2FP.F16.F32.PACK_AB R44, RZ, R44 ;  /* 0x0000002cff2c723e */ /* 0x000fc400000000ff */
[C---:B------:R-:W-:Y:S01]  /*4d20*/  ISETP.GT.AND P3, PT, R0.reuse, RZ, P0 ;  /* 0x000000ff0000720c */ /* 0x040fe20000764270 */
[----:B------:R-:W-:Y:S01]  /*4d30*/  @P2 STG.E.U16 desc[UR48][R6.64+0x42], R43 ;  /* 0x0000422b06002986 */ /* 0x000fe2000c101530 */
[C---:B------:R-:W-:Y:S02]  /*4d40*/  ISETP.GT.AND P4, PT, R0.reuse, 0x8, P4 ;  /* 0x000000080000780c */ /* 0x040fe40002784270 */
[----:B------:R-:W-:Y:S02]  /*4d50*/  F2FP.F16.F32.PACK_AB R45, RZ, R45 ;  /* 0x0000002dff2d723e */ /* 0x000fe400000000ff */
[----:B------:R-:W-:Y:S01]  /*4d60*/  F2FP.F16.F32.PACK_AB R46, RZ, R46 ;  /* 0x0000002eff2e723e */ /* 0x000fe200000000ff */
[----:B------:R-:W-:Y:S01]  /*4d70*/  @P5 STG.E.U16 desc[UR48][R4.64+0x50], R44 ;  /* 0x0000502c04005986 */ /* 0x000fe2000c101530 */
[----:B------:R-:W-:Y:S02]  /*4d80*/  ISETP.GT.AND P5, PT, R0, 0x8, P0 ;  /* 0x000000080000780c */ /* 0x000fe400007a4270 */
[----:B------:R-:W-:-:S02]  /*4d90*/  F2FP.F16.F32.PACK_AB R47, RZ, R47 ;  /* 0x0000002fff2f723e */ /* 0x000fc400000000ff */
[C---:B------:R-:W-:Y:S01]  /*4da0*/  ISETP.GT.AND P2, PT, R18.reuse, 0x31, PT ;  /* 0x000000311200780c */ /* 0x040fe20003f44270 */
[----:B------:R-:W-:Y:S01]  /*4db0*/  @P3 STG.E.U16 desc[UR48][R4.64+0x52], R45 ;  /* 0x0000522d04003986 */ /* 0x000fe2000c101530 */
[----:B------:R-:W-:Y:S02]  /*4dc0*/  ISETP.GT.AND P3, PT, R18, 0x30, PT ;  /* 0x000000301200780c */ /* 0x000fe40003f64270 */
[----:B------:R-:W-:Y:S01]  /*4dd0*/  F2FP.F16.F32.PACK_AB R48, RZ, R48 ;  /* 0x00000030ff30723e */ /* 0x000fe200000000ff */
[----:B------:R-:W-:Y:S01]  /*4de0*/  @P4 STG.E.U16 desc[UR48][R6.64+0x50], R46 ;  /* 0x0000502e06004986 */ /* 0x000fe2000c101530 */
[C---:B------:R-:W-:Y:S02]  /*4df0*/  ISETP.GT.AND P4, PT, R0.reuse, RZ, P2 ;  /* 0x000000ff0000720c */ /* 0x040fe40001784270 */
[----:B------:R-:W-:Y:S01]  /*4e00*/  F2FP.F16.F32.PACK_AB R49, RZ, R49 ;  /* 0x00000031ff31723e */ /* 0x000fe200000000ff */
[----:B------:R-:W-:Y:S01]  /*4e10*/  @P5 STG.E.U16 desc[UR48][R6.64+0x52], R47 ;  /* 0x0000522f06005986 */ /* 0x000fe2000c101530 */
[----:B------:R-:W-:-:S02]  /*4e20*/  ISETP.GT.AND P5, PT, R0, RZ, P3 ;  /* 0x000000ff0000720c */ /* 0x000fc40001fa4270 */
[C---:B------:R-:W-:Y:S02]  /*4e30*/  ISETP.GT.AND P1, PT, R18.reuse, 0x38, PT ;  /* 0x000000381200780c */ /* 0x040fe40003f24270 */
[----:B------:R-:W-:Y:S02]  /*4e40*/  ISETP.GT.AND P0, PT, R18, 0x39, PT ;  /* 0x000000391200780c */ /* 0x000fe40003f04270 */
[C---:B------:R-:W-:Y:S02]  /*4e50*/  ISETP.GT.AND P3, PT, R0.reuse, 0x8, P3 ;  /* 0x000000080000780c */ /* 0x040fe40001f64270 */
[C---:B------:R-:W-:Y:S02]  /*4e60*/  ISETP.GT.AND P2, PT, R0.reuse, 0x8, P2 ;  /* 0x000000080000780c */ /* 0x040fe40001744270 */
[----:B------:R-:W-:Y:S02]  /*4e70*/  F2FP.F16.F32.PACK_AB R50, RZ, R50 ;  /* 0x00000032ff32723e */ /* 0x000fe400000000ff */
[----:B------:R-:W-:Y:S01]  /*4e80*/  F2FP.F16.F32.PACK_AB R51, RZ, R51 ;  /* 0x00000033ff33723e */ /* 0x000fe200000000ff */
[----:B------:R-:W-:Y:S01]  /*4e90*/  @P5 STG.E.U16 desc[UR48][R4.64+0x60], R48 ;  /* 0x0000603004005986 */ /* 0x000fe2000c101530 */
[----:B------:R-:W-:-:S02]  /*4ea0*/  ISETP.GT.AND P5, PT, R0, RZ, P0 ;  /* 0x000000ff0000720c */ /* 0x000fc400007a4270 */
[C---:B------:R-:W-:Y:S01]  /*4eb0*/  ISETP.GT.AND P0, PT, R0.reuse, 0x8, P0 ;  /* 0x000000080000780c */ /* 0x040fe20000704270 */
[----:B------:R-:W-:Y:S01]  /*4ec0*/  @P4 STG.E.U16 desc[UR48][R4.64+0x62], R49 ;  /* 0x0000623104004986 */ /* 0x000fe2000c101530 */
[C---:B------:R-:W-:Y:S02]  /*4ed0*/  ISETP.GT.AND P4, PT, R0.reuse, RZ, P1 ;  /* 0x000000ff0000720c */ /* 0x040fe40000f84270 */
[----:B------:R-:W-:Y:S01]  /*4ee0*/  ISETP.GT.AND P1, PT, R0, 0x8, P1 ;  /* 0x000000080000780c */ /* 0x000fe20000f24270 */
[----:B------:R-:W-:Y:S01]  /*4ef0*/  @P3 STG.E.U16 desc[UR48][R6.64+0x60], R50 ;  /* 0x0000603206003986 */ /* 0x000fe2000c101530 */
[----:B------:R-:W-:Y:S02]  /*4f00*/  F2FP.F16.F32.PACK_AB R52, RZ, R52 ;  /* 0x00000034ff34723e */ /* 0x000fe400000000ff */
[----:B------:R-:W-:Y:S01]  /*4f10*/  F2FP.F16.F32.PACK_AB R53, RZ, R53 ;  /* 0x00000035ff35723e */ /* 0x000fe200000000ff */
[----:B------:R-:W-:Y:S01]  /*4f20*/  @P2 STG.E.U16 desc[UR48][R6.64+0x62], R51 ;  /* 0x0000623306002986 */ /* 0x000fe2000c101530 */
[----:B------:R-:W-:-:S02]  /*4f30*/  F2FP.F16.F32.PACK_AB R54, RZ, R54 ;  /* 0x00000036ff36723e */ /* 0x000fc400000000ff */
[----:B------:R-:W-:-:S03]  /*4f40*/  F2FP.F16.F32.PACK_AB R55, RZ, R55 ;  /* 0x00000037ff37723e */ /* 0x000fc600000000ff */
[----:B------:R-:W-:Y:S04]  /*4f50*/  @P4 STG.E.U16 desc[UR48][R4.64+0x70], R52 ;  /* 0x0000703404004986 */ /* 0x000fe8000c101530 */
[----:B------:R0:W-:Y:S02]  /*4f60*/  @P5 STG.E.U16 desc[UR48][R4.64+0x72], R53 ;  /* 0x0000723504005986 */ /* 0x0001e4000c101530 */
[----:B0-----:R-:W-:Y:S02]  /*4f70*/  @P1 IMAD.MOV.U32 R4, RZ, RZ, R6 ;  /* 0x000000ffff041224 */ /* 0x001fe400078e0006 */
[----:B------:R-:W-:-:S05]  /*4f80*/  @P1 IMAD.MOV.U32 R5, RZ, RZ, R7 ;  /* 0x000000ffff051224 */ /* 0x000fca00078e0007 */
[----:B------:R0:W-:Y:S04]  /*4f90*/  @P1 STG.E.U16 desc[UR48][R4.64+0x70], R54 ;  /* 0x0000703604001986 */ /* 0x0001e8000c101530 */
[----:B------:R0:W-:Y:S02]  /*4fa0*/  @P0 STG.E.U16 desc[UR48][R6.64+0x72], R55 ;  /* 0x0000723706000986 */ /* 0x0001e4000c101530 */
.L_x_98:
[----:B------:R-:W-:Y:S05]  /*4fb0*/  BSYNC B0 ;  /* 0x0000000000007941 */ /* 0x000fea0003800000 */
.L_x_36:
[----:B0-----:R-:W2:Y:S01]  /*4fc0*/  LDL.64 R4, [R1] ;  /* 0x0000000001047983 */ /* 0x001ea20000100a00 */
[----:B------:R-:W-:Y:S01]  /*4fd0*/  ULDC.64 UR4, c[0x0][0x650] ;  /* 0x0001940000047ab9 */ /* 0x000fe20000000a00 */
[----:B------:R-:W-:Y:S02]  /*4fe0*/  IMAD.U32 R0, RZ, RZ, UR45 ;  /* 0x0000002dff007e24 */ /* 0x000fe4000f8e00ff */
[----:B------:R-:W-:Y:S02]  /*4ff0*/  IMAD.MOV.U32 R22, RZ, RZ, -0x1 ;  /* 0xffffffffff167424 */ /* 0x000fe400078e00ff */
[----:B------:R0:W-:Y:S01]  /*5000*/  SYNCS.ARRIVE.TRANS64.A1T0 RZ, [R0+UR41], RZ ;  /* 0x000000ff00ff79a7 */ /* 0x0001e20008100029 */
[----:B------:R-:W-:Y:S02]  /*5010*/  IMAD.MOV.U32 R18, RZ, RZ, -0x1 ;  /* 0xffffffffff127424 */ /* 0x000fe400078e00ff */
[----:B------:R-:W-:Y:S01]  /*5020*/  IMAD.MOV.U32 R19, RZ, RZ, -0x1 ;  /* 0xffffffffff137424 */ /* 0x000fe200078e00ff */
[----:B0-----:R-:W-:-:S02]  /*5030*/  PRMT R0, RZ, 0x7610, R0 ;  /* 0x00007610ff007816 */ /* 0x001fc40000000000 */
[----:B--2---:R-:W-:-:S05]  /*5040*/  LEA R16, P0, R4, R16, 0x1 ;  /* 0x0000001004107211 */ /* 0x004fca00078008ff */
[----:B------:R-:W-:Y:S01]  /*5050*/  IMAD.X R17, R68, 0x1, R17, P0 ;  /* 0x0000000144117824 */ /* 0x000fe200000e0611 */
[----:B------:R-:W-:-:S04]  /*5060*/  ISETP.GE.U32.AND P0, PT, R16, UR4, PT ;  /* 0x0000000410007c0c */ /* 0x000fc8000bf06070 */
[----:B------:R-:W-:-:S13]  /*5070*/  ISETP.GE.U32.AND.EX P0, PT, R17, UR5, PT, P0 ;  /* 0x0000000511007c0c */ /* 0x000fda000bf06100 */
[----:B------:R-:W-:Y:S05]  /*5080*/  @P0 BRA `(.L_x_99) ;  /* 0x00000004004c0947 */ /* 0x000fea0003800000 */
[----:B------:R-:W0:Y:S01]  /*5090*/  LDC.64 R10, c[0x0][0x628] ;  /* 0x00018a00ff0a7b82 */ /* 0x000e220000000a00 */
[----:B------:R-:W2:Y:S01]  /*50a0*/  S2R R12, SR_CTAID.X ;  /* 0x00000000000c7919 */ /* 0x000ea20000002500 */
[----:B-1-34-:R-:W-:Y:S02]  /*50b0*/  IMAD.MOV.U32 R8, RZ, RZ, R16 ;  /* 0x000000ffff087224 */ /* 0x01afe400078e0010 */
[----:B------:R-:W-:Y:S01]  /*50c0*/  IMAD.MOV.U32 R9, RZ, RZ, R17 ;  /* 0x000000ffff097224 */ /* 0x000fe200078e0011 */
[----:B------:R-:W1:Y:S03]  /*50d0*/  S2R R18, SR_CTAID.Y ;  /* 0x0000000000127919 */ /* 0x000e660000002600 */
[----:B------:R-:W3:Y:S08]  /*50e0*/  LDC R0, c[0x0][0x630] ;  /* 0x00018c00ff007b82 */ /* 0x000ef00000000800 */
[----:B------:R-:W4:Y:S01]  /*50f0*/  LDC.64 R14, c[0x0][0x620] ;  /* 0x00018800ff0e7b82 */ /* 0x000f220000000a00 */
[----:B0-----:R-:W-:-:S04]  /*5100*/  ISETP.NE.U32.AND P0, PT, R10, RZ, PT ;  /* 0x000000ff0a00720c */ /* 0x001fc80003f05070 */
[----:B------:R-:W-:-:S13]  /*5110*/  ISETP.NE.AND.EX P0, PT, R11, RZ, PT, P0 ;  /* 0x000000ff0b00720c */ /* 0x000fda0003f05300 */
[----:B-1234-:R-:W-:Y:S05]  /*5120*/  @!P0 BRA `(.L_x_100) ;  /* 0x0000000000288947 */ /* 0x01efea0003800000 */
[----:B------:R-:W0:Y:S02]  /*5130*/  LDC R3, c[0x0][0x634] ;  /* 0x00018d00ff037b82 */ /* 0x000e240000000800 */
[----:B0-----:R-:W-:-:S05]  /*5140*/  IADD3 R3, P0, R16, R3, RZ ;  /* 0x0000000310037210 */ /* 0x001fca0007f1e0ff */
        /* <DEDUP_REMOVED lines=8> */
.L_x_100:
[-CC-:B------:R-:W-:Y:S01]  /*51d0*/  SHF.R.U64 R19, R8, R0.reuse, R9.reuse ;  /* 0x0000000008137219 */ /* 0x180fe20000001209 */
[----:B------:R-:W0:Y:S01]  /*51e0*/  LDC.64 R24, c[0x0][0x640] ;  /* 0x00019000ff187b82 */ /* 0x000e220000000a00 */
[----:B------:R-:W-:Y:S01]  /*51f0*/  SHF.R.U32.HI R0, RZ, R0, R9 ;  /* 0x00000000ff007219 */ /* 0x000fe20000011609 */
[----:B------:R-:W-:Y:S01]  /*5200*/  ULDC UR4, c[0x0][0x150] ;  /* 0x0000540000047ab9 */ /* 0x000fe20000000800 */
[----:B------:R-:W-:Y:S02]  /*5210*/  IADD3 R3, P0, RZ, -R19, RZ ;  /* 0x80000013ff037210 */ /* 0x000fe40007f1e0ff */
[----:B------:R-:W-:-:S03]  /*5220*/  I2FP.F32.U32 R7, R12 ;  /* 0x0000000c00077245 */ /* 0x000fc60000201000 */
[----:B------:R-:W1:Y:S01]  /*5230*/  LDC R6, c[0x0][0x618] ;  /* 0x00018600ff067b82 */ /* 0x000e620000000800 */
[----:B------:R-:W-:Y:S02]  /*5240*/  IMAD.X R5, RZ, RZ, ~R0, P0 ;  /* 0x000000ffff057224 */ /* 0x000fe400000e0e00 */
[----:B------:R-:W-:Y:S01]  /*5250*/  FMUL R7, R7, UR4 ;  /* 0x0000000407077c20 */ /* 0x000fe20008400000 */
[----:B------:R-:W-:Y:S01]  /*5260*/  ULDC UR4, c[0x0][0x154] ;  /* 0x0000550000047ab9 */ /* 0x000fe20000000800 */
[-C--:B------:R-:W-:Y:S02]  /*5270*/  IMAD R0, R5, R14.reuse, RZ ;  /* 0x0000000e05007224 */ /* 0x080fe400078e02ff */
[C---:B------:R-:W-:Y:S01]  /*5280*/  IMAD.WIDE.U32 R4, R3.reuse, R14, R16 ;  /* 0x0000000e03047225 */ /* 0x040fe200078e0010 */
[----:B------:R-:W2:Y:S01]  /*5290*/  LDC R8, c[0x0][0x608] ;  /* 0x00018200ff087b82 */ /* 0x000ea20000000800 */
[----:B------:R-:W3:Y:S02]  /*52a0*/  F2I.U32.TRUNC.NTZ R7, R7 ;  /* 0x0000000700077305 */ /* 0x000ee4000020f000 */
[----:B------:R-:W-:Y:S01]  /*52b0*/  IMAD R3, R3, R15, R0 ;  /* 0x0000000f03037224 */ /* 0x000fe200078e0200 */
[----:B------:R-:W-:-:S03]  /*52c0*/  I2FP.F32.U32 R0, R18 ;  /* 0x0000001200007245 */ /* 0x000fc60000201000 */
[----:B------:R-:W-:Y:S01]  /*52d0*/  IMAD.IADD R3, R5, 0x1, R3 ;  /* 0x0000000105037824 */ /* 0x000fe200078e0203 */
[----:B------:R-:W4:Y:S01]  /*52e0*/  LDC R11, c[0x0][0x658] ;  /* 0x00019600ff0b7b82 */ /* 0x000f220000000800 */
[----:B0-----:R-:W-:-:S04]  /*52f0*/  ISETP.NE.U32.AND P0, PT, R24, RZ, PT ;  /* 0x000000ff1800720c */ /* 0x001fc80003f05070 */
[----:B------:R-:W-:-:S03]  /*5300*/  ISETP.NE.AND.EX P0, PT, R25, RZ, PT, P0 ;  /* 0x000000ff1900720c */ /* 0x000fc60003f05300 */
[----:B------:R-:W0:Y:S01]  /*5310*/  LDC R9, c[0x0][0x144] ;  /* 0x00005100ff097b82 */ /* 0x000e220000000800 */
[-C--:B-1----:R-:W-:Y:S01]  /*5320*/  SHF.R.U64 R10, R4, R6.reuse, R3 ;  /* 0x00000006040a7219 */ /* 0x082fe20000001203 */
[----:B---3--:R-:W-:Y:S01]  /*5330*/  IMAD.MOV R7, RZ, RZ, -R7 ;  /* 0x000000ffff077224 */ /* 0x008fe200078e0a07 */
[----:B------:R-:W-:Y:S01]  /*5340*/  SHF.R.U32.HI R3, RZ, R6, R3 ;  /* 0x00000006ff037219 */ /* 0x000fe20000011603 */
[----:B------:R-:W-:-:S04]  /*5350*/  FMUL R6, R0, UR4 ;  /* 0x0000000400067c20 */ /* 0x000fc80008400000 */
[----:B------:R-:W1:Y:S01]  /*5360*/  LDC R21, c[0x0][0x148] ;  /* 0x00005200ff157b82 */ /* 0x000e620000000800 */
[----:B------:R3:W0:Y:S01]  /*5370*/  F2I.U32.TRUNC.NTZ R14, R6 ;  /* 0x00000006000e7305 */ /* 0x000622000020f000 */
[-CC-:B--2---:R-:W-:Y:S02]  /*5380*/  SHF.R.U64 R13, R10, R8.reuse, R3.reuse ;  /* 0x000000080a0d7219 */ /* 0x184fe40000001203 */
[----:B------:R-:W-:-:S04]  /*5390*/  SHF.R.U32.HI R0, RZ, R8, R3 ;  /* 0x00000008ff007219 */ /* 0x000fc80000011603 */
[----:B-----5:R-:W2:Y:S01]  /*53a0*/  LDC R20, c[0x0][0x648] ;  /* 0x00019200ff147b82 */ /* 0x020ea20000000800 */
[-CC-:B----4-:R-:W-:Y:S02]  /*53b0*/  SHF.R.U64 R15, R13, R11.reuse, R0.reuse ;  /* 0x0000000b0d0f7219 */ /* 0x190fe40000001200 */
[----:B------:R-:W-:-:S03]  /*53c0*/  SHF.R.U32.HI R5, RZ, R11, R0 ;  /* 0x0000000bff057219 */ /* 0x000fc60000011600 */
[----:B------:R-:W-:Y:S02]  /*53d0*/  IMAD.MOV.U32 R4, RZ, RZ, R15 ;  /* 0x000000ffff047224 */ /* 0x000fe400078e000f */
[----:B------:R-:W4:Y:S01]  /*53e0*/  LDC R26, c[0x0][0x638] ;  /* 0x00018e00ff1a7b82 */ /* 0x000f220000000800 */
[----:B0-----:R-:W-:-:S07]  /*53f0*/  IMAD R22, R9, R7, R12 ;  /* 0x0000000709167224 */ /* 0x001fce00078e020c */
[----:B------:R-:W0:Y:S08]  /*5400*/  LDC R27, c[0x0][0x610] ;  /* 0x00018400ff1b7b82 */ /* 0x000e300000000800 */
[----:B------:R-:W0:Y:S01]  /*5410*/  LDC R28, c[0x0][0x600] ;  /* 0x00018000ff1c7b82 */ /* 0x000e220000000800 */
[----:B-123--:R-:W-:Y:S05]  /*5420*/  @!P0 BRA `(.L_x_101) ;  /* 0x0000000000288947 */ /* 0x00efea0003800000 */
[----:B------:R-:W1:Y:S02]  /*5430*/  LDC R0, c[0x0][0x64c] ;  /* 0x00019300ff007b82 */ /* 0x000e640000000800 */
[----:B-1----:R-:W-:-:S05]  /*5440*/  IADD3 R3, P0, R15, R0, RZ ;  /* 0x000000000f037210 */ /* 0x002fca0007f1e0ff */
        /* <DEDUP_REMOVED lines=8> */
.L_x_101:
[----:B------:R-:W-:Y:S01]  /*54d0*/  ISETP.NE.AND P0, PT, R2, 0x1, PT ;  /* 0x000000010200780c */ /* 0x000fe20003f05270 */
[----:B------:R-:W-:Y:S01]  /*54e0*/  IMAD.MOV R14, RZ, RZ, -R14 ;  /* 0x000000ffff0e7224 */ /* 0x000fe200078e0a0e */
[----:B------:R-:W-:Y:S02]  /*54f0*/  SHF.R.U64 R0, R4, R20, R5 ;  /* 0x0000001404007219 */ /* 0x000fe40000001205 */
[----:B------:R-:W-:Y:S02]  /*5500*/  LOP3.LUT R3, R13, R70, RZ, 0xc0, !PT ;  /* 0x000000460d037212 */ /* 0x000fe400078ec0ff */
[----:B------:R-:W-:Y:S01]  /*5510*/  LOP3.LUT R5, R10, R69, RZ, 0xc0, !PT ;  /* 0x000000450a057212 */ /* 0x000fe200078ec0ff */
[----:B------:R-:W-:Y:S02]  /*5520*/  IMAD.MOV R4, RZ, RZ, -R0 ;  /* 0x000000ffff047224 */ /* 0x000fe400078e0a00 */
[----:B------:R-:W-:Y:S02]  /*5530*/  IMAD R3, R66, R0, R3 ;  /* 0x0000000042037224 */ /* 0x000fe400078e0203 */
[----:B----4-:R-:W-:-:S02]  /*5540*/  IMAD R0, R4, R26, R15 ;  /* 0x0000001a04007224 */ /* 0x010fc400078e020f */
[----:B------:R-:W-:Y:S02]  /*5550*/  @P0 IMAD R22, R21, R14, R18 ;  /* 0x0000000e15160224 */ /* 0x000fe400078e0212 */
[----:B------:R-:W-:Y:S02]  /*5560*/  IMAD.MOV.U32 R4, RZ, RZ, 0x1 ;  /* 0x00000001ff047424 */ /* 0x000fe400078e00ff */
[----:B0-----:R-:W-:Y:S02]  /*5570*/  IMAD R22, R3, R27, R22 ;  /* 0x0000001b03167224 */ /* 0x001fe400078e0216 */
[----:B------:R-:W-:Y:S01]  /*5580*/  IMAD R3, R0, R28, R5 ;  /* 0x0000001c00037224 */ /* 0x000fe200078e0205 */
[----:B------:R-:W-:-:S04]  /*5590*/  PRMT R0, R4, 0x7610, R0 ;  /* 0x0000761004007816 */ /* 0x000fc80000000000 */
[----:B------:R-:W-:Y:S02]  /*55a0*/  SEL R18, R3, R22, !P0 ;  /* 0x0000001603127207 */ /* 0x000fe40004000000 */
[----:B------:R-:W-:-:S07]  /*55b0*/  SEL R22, R22, R3, !P0 ;  /* 0x0000000316167207 */ /* 0x000fce0004000000 */
.L_x_99:
[----:B------:R-:W-:Y:S01]  /*55c0*/  LOP3.LUT P0, RZ, R0, 0xff, RZ, 0xc0, !PT ;  /* 0x000000ff00ff7812 */ /* 0x000fe2000780c0ff */
[----:B------:R-:W-:Y:S01]  /*55d0*/  UIMAD.WIDE.U32 UR4, UR36, -0x55555555, URZ ;  /* 0xaaaaaaab240478a5 */ /* 0x000fe2000f8e003f */
[----:B------:R-:W-:-:S03]  /*55e0*/  LOP3.LUT R75, R75, 0x1, RZ, 0x3c, !PT ;  /* 0x000000014b4b7812 */ /* 0x000fc600078e3cff */
[----:B------:R-:W-:-:S04]  /*55f0*/  USHF.R.U32.HI UR4, URZ, 0x1, UR5 ;  /* 0x000000013f047899 */ /* 0x000fc80008011605 */
[----:B------:R-:W-:-:S04]  /*5600*/  UIMAD UR36, UR4, -0x3, UR36 ;  /* 0xfffffffd042478a4 */ /* 0x000fc8000f8e0224 */
[----:B------:R-:W-:Y:S08]  /*5610*/  @P0 BRA `(.L_x_102) ;  /* 0xffffffc000700947 */ /* 0x000ff0000383ffff */
[----:B------:R-:W-:Y:S05]  /*5620*/  EXIT ;  /* 0x000000000000794d */ /* 0x000fea0003800000 */
.L_x_17:
[----:B------:R-:W-:-:S08]  /*5630*/  ISETP.NE.AND P0, PT, R9, RZ, PT ;  /* 0x000000ff0900720c */ /* 0x000fd00003f05270 */
[----:B0-----:R-:W0:-:S00]  /*5640*/  USETMAXREG.DEALLOC.CTAPOOL 0x28 ;  /* 0x00000028000079c8 */ /* 0x001e0000080e0500 */
[----:B------:R-:W-:Y:S05]  /*5650*/  @P0 EXIT ;  /* 0x000000000000094d */ /* 0x000fea0003800000 */
[----:B0-----:R-:W-:Y:S01]  /*5660*/  LOP3.LUT P0, RZ, R3, 0xff, RZ, 0xc0, !PT ;  /* 0x000000ff03ff7812 */ /* 0x001fe2000780c0ff */
[----:B------:R-:W-:Y:S02]  /*5670*/  IMAD.MOV.U32 R3, RZ, RZ, 0x1 ;  /* 0x00000001ff037424 */ /* 0x000fe400078e00ff */
[----:B------:R-:W-:-:S10]  /*5680*/  IMAD.MOV.U32 R8, RZ, RZ, RZ ;  /* 0x000000ffff087224 */ /* 0x000fd400078e00ff */
[----:B------:R-:W-:Y:S05]  /*5690*/  @!P0 BRA `(.L_x_103) ;  /* 0x0000000c00b48947 */ /* 0x000fea0003800000 */
[----:B------:R-:W0:Y:S01]  /*56a0*/  S2R R12, SR_CgaCtaId ;  /* 0x00000000000c7919 */ /* 0x000e220000008800 */
[----:B------:R-:W-:Y:S01]  /*56b0*/  LOP3.LUT P0, RZ, R4, 0x1f, RZ, 0xc0, !PT ;  /* 0x0000001f04ff7812 */ /* 0x000fe2000780c0ff */
[----:B------:R-:W-:Y:S01]  /*56c0*/  ULDC UR21, c[0x0][0x658] ;  /* 0x0001960000157ab9 */ /* 0x000fe20000000800 */
[----:B------:R-:W-:Y:S01]  /*56d0*/  UMOV UR4, 0xffffffff ;  /* 0xffffffff00047882 */ /* 0x000fe20000000000 */
[----:B------:R-:W-:Y:S01]  /*56e0*/  BSSY B0, `(.L_x_103) ;  /* 0x00000e8000007945 */ /* 0x000fe20003800000 */
[----:B------:R-:W-:Y:S01]  /*56f0*/  USHF.L.U32 UR4, UR4, UR21, URZ ;  /* 0x0000001504047299 */ /* 0x000fe2000800063f */
[C---:B------:R-:W-:Y:S01]  /*5700*/  ISETP.NE.AND P2, PT, R5.reuse, RZ, PT ;  /* 0x000000ff0500720c */ /* 0x040fe20003f45270 */
[----:B------:R-:W-:Y:S01]  /*5710*/  IMAD.MOV.U32 R10, RZ, RZ, 0x1 ;  /* 0x00000001ff0a7424 */ /* 0x000fe200078e00ff */
[----:B------:R-:W-:Y:S01]  /*5720*/  ISETP.NE.OR P0, PT, R5, RZ, !P0 ;  /* 0x000000ff0500720c */ /* 0x000fe20004705670 */
[----:B------:R-:W-:Y:S01]  /*5730*/  IMAD.MOV.U32 R3, RZ, RZ, 0x1 ;  /* 0x00000001ff037424 */ /* 0x000fe200078e00ff */
[----:B------:R-:W-:Y:S01]  /*5740*/  LOP3.LUT R9, R23, 0x2, RZ, 0xfc, !PT ;  /* 0x0000000217097812 */ /* 0x000fe200078efcff */
[----:B------:R-:W-:Y:S01]  /*5750*/  IMAD.MOV.U32 R8, RZ, RZ, RZ ;  /* 0x000000ffff087224 */ /* 0x000fe200078e00ff */
[----:B------:R-:W-:Y:S01]  /*5760*/  ULDC UR13, c[0x0][0x600] ;  /* 0x00018000000d7ab9 */ /* 0x000fe20000000800 */
[----:B------:R-:W-:Y:S01]  /*5770*/  UMOV UR5, 0x1 ;  /* 0x0000000100057882 */ /* 0x000fe20000000000 */
[----:B------:R-:W-:-:S02]  /*5780*/  UIADD3 UR30, UR37, 0x1, URZ ;  /* 0x00000001251e7890 */ /* 0x000fc4000fffe03f */
[----:B------:R-:W-:Y:S02]  /*5790*/  UIADD3 UR13, UR13, -0x1, URZ ;  /* 0xffffffff0d0d7890 */ /* 0x000fe4000fffe03f */
[----:B------:R-:W-:Y:S02]  /*57a0*/  USHF.L.U32 UR21, UR5, UR21, URZ ;  /* 0x0000001505157299 */ /* 0x000fe4000800063f */
[----:B------:R-:W-:Y:S01]  /*57b0*/  ULOP3.LUT UR29, URZ, UR4, URZ, 0x33, !UPT ;  /* 0x000000043f1d7292 */ /* 0x000fe2000f8e333f */
[----:B------:R-:W-:Y:S01]  /*57c0*/  ULDC.64 UR22, c[0x0][0x198] ;  /* 0x0000660000167ab9 */ /* 0x000fe20000000a00 */
[C---:B0-----:R-:W-:Y:S02]  /*57d0*/  IMAD.SHL.U32 R11, R12.reuse, 0x20, RZ ;  /* 0x000000200c0b7824 */ /* 0x041fe400078e00ff */
[----:B------:R-:W-:-:S03]  /*57e0*/  IMAD.SHL.U32 R12, R12, 0x800, RZ ;  /* 0x000008000c0c7824 */ /* 0x000fc600078e00ff */
[----:B------:R-:W-:Y:S02]  /*57f0*/  LOP3.LUT R11, R11, 0x20, RZ, 0xc0, !PT ;  /* 0x000000200b0b7812 */ /* 0x000fe400078ec0ff */
[----:B------:R-:W-:-:S07]  /*5800*/  LOP3.LUT R12, R12, 0x800, RZ, 0xc0, !PT ;  /* 0x000008000c0c7812 */ /* 0x000fce00078ec0ff */
.L_x_115:
[----:B------:R-:W-:-:S03]  /*5810*/  UMOV UR4, 0xffffffff ;  /* 0xffffffff00047882 */ /* 0x000fc60000000000 */
[----:B------:R-:W-:Y:S05]  /*5820*/  BRA.DIV UR4, `(.L_x_104) ;  /* 0x0000001204487947 */ /* 0x000fea000b800000 */
[----:B------:R-:W-:-:S13]  /*5830*/  ELECT P6, URZ, PT ;  /* 0x00000000003f782f */ /* 0x000fda00038c0000 */
.L_x_127:
[----:B------:R-:W0:Y:S01]  /*5840*/  LDC R4, c[0x0][0x28c] ;  /* 0x0000a300ff047b82 */ /* 0x000e220000000800 */
[----:B------:R-:W-:Y:S01]  /*5850*/  BSSY B1, `(.L_x_105) ;  /* 0x000005b000017945 */ /* 0x000fe20003800000 */
[----:B0-----:R-:W-:-:S13]  /*5860*/  ISETP.LT.OR P6, PT, R4, 0x1, !P6 ;  /* 0x000000010400780c */ /* 0x001fda00077c1670 */
[----:B------:R-:W-:Y:S05]  /*5870*/  @P6 BRA `(.L_x_106) ;  /* 0x0000000400606947 */ /* 0x000fea0003800000 */
[----:B------:R-:W-:Y:S02]  /*5880*/  IMAD.SHL.U32 R22, R22, 0x40, RZ ;  /* 0x0000004016167824 */ /* 0x000fe400078e00ff */
[----:B------:R-:W-:Y:S02]  /*5890*/  IMAD R18, R18, 0x40, R11 ;  /* 0x0000004012127824 */ /* 0x000fe400078e020b */
[----:B------:R-:W-:Y:S02]  /*58a0*/  IMAD.MOV.U32 R15, RZ, RZ, RZ ;  /* 0x000000ffff0f7224 */ /* 0x000fe400078e00ff */
[----:B------:R-:W-:Y:S02]  /*58b0*/  IMAD.U32 R20, RZ, RZ, UR30 ;  /* 0x0000001eff147e24 */ /* 0x000fe4000f8e00ff */
[----:B------:R-:W-:Y:S02]  /*58c0*/  IMAD.MOV.U32 R4, RZ, RZ, R3 ;  /* 0x000000ffff047224 */ /* 0x000fe400078e0003 */
[----:B------:R-:W-:-:S07]  /*58d0*/  IMAD.MOV.U32 R5, RZ, RZ, R8 ;  /* 0x000000ffff057224 */ /* 0x000fce00078e0008 */
.L_x_110:
[----:B------:R-:W0:Y:S01]  /*58e0*/  S2R R7, SR_CgaCtaId ;  /* 0x0000000000077919 */ /* 0x000e220000008800 */
[----:B------:R-:W-:-:S04]  /*58f0*/  MOV R6, 0x400 ;  /* 0x0000040000067802 */ /* 0x000fc80000000f00 */
[----:B0-----:R-:W-:Y:S02]  /*5900*/  LEA R14, R7, R6, 0x18 ;  /* 0x00000006070e7211 */ /* 0x001fe400078ec0ff */
[----:B------:R-:W-:Y:S01]  /*5910*/  SHF.L.U32 R6, R4, 0x1f, RZ ;  /* 0x0000001f04067819 */ /* 0x000fe200000006ff */
[----:B------:R-:W0:Y:S02]  /*5920*/  @!P2 LDC R7, c[0x0][0x500] ;  /* 0x00014000ff07ab82 */ /* 0x000e240000000800 */
[----:B------:R-:W-:-:S04]  /*5930*/  IMAD R13, R5, 0x8, R14 ;  /* 0x00000008050d7824 */ /* 0x000fc800078e020e */
[----:B------:R-:W1:Y:S02]  /*5940*/  SYNCS.PHASECHK.TRANS64.TRYWAIT P1, [R13+URZ+0x18], R6 ;  /* 0x000018060d0075a7 */ /* 0x000e64000802017f */
[----:B-1----:R-:W-:Y:S05]  /*5950*/  @!P1 BRA `(.L_x_107) ;  /* 0x00000010001c9947 */ /* 0x002fea0003800000 */
.L_x_128:
[----:B-1----:R-:W-:Y:S01]  /*5960*/  PRMT R6, R9, 0x9910, RZ ;  /* 0x0000991009067816 */ /* 0x002fe200000000ff */
[----:B0-----:R0:W-:Y:S03]  /*5970*/  @!P2 SYNCS.ARRIVE.TRANS64 RZ, [R13+URZ], R7 ;  /* 0x000000070dffa9a7 */ /* 0x0011e6000800003f */
[----:B------:R-:W-:-:S13]  /*5980*/  ISETP.NE.AND P1, PT, R6, 0x2, PT ;  /* 0x000000020600780c */ /* 0x000fda0003f25270 */
[----:B0-----:R-:W-:Y:S05]  /*5990*/  @P1 BRA `(.L_x_108) ;  /* 0x0000000000041947 */ /* 0x001fea0003800000 */
[----:B------:R-:W-:Y:S01]  /*59a0*/  BPT.TRAP 0x1 ;  /* 0x000000040000795c */ /* 0x000fe20000300000 */
.L_x_108:
[----:B------:R-:W-:Y:S05]  /*59b0*/  @P0 BRA `(.L_x_109) ;  /* 0x0000000000040947 */ /* 0x000fea0003800000 */
[----:B------:R-:W-:Y:S01]  /*59c0*/  BPT.TRAP 0x1 ;  /* 0x000000040000795c */ /* 0x000fe20000300000 */
.L_x_109:
[----:B------:R-:W-:Y:S01]  /*59d0*/  IMAD R6, R5, 0x8000, R14 ;  /* 0x0000800005067824 */ /* 0x000fe200078e020e */
[----:B------:R-:W-:Y:S01]  /*59e0*/  R2UR UR10, R15 ;  /* 0x000000000f0a72ca */ /* 0x000fe200000e0000 */
[----:B------:R-:W-:Y:S01]  /*59f0*/  UIADD3 UR14, UP0, UR22, 0xf0, URZ ;  /* 0x000000f0160e7890 */ /* 0x000fe2000ff1e03f */
[----:B------:R-:W-:Y:S01]  /*5a00*/  R2UR UR9, R13 ;  /* 0x000000000d0972ca */ /* 0x000fe200000e0000 */
[----:B------:R-:W-:Y:S01]  /*5a10*/  VIADD R20, R20, 0xffffffff ;  /* 0xffffffff14147836 */ /* 0x000fe20000000000 */
[----:B------:R-:W-:Y:S01]  /*5a20*/  R2UR UR40, R6 ;  /* 0x00000000062872ca */ /* 0x000fe200000e0000 */
[----:B------:R-:W-:Y:S01]  /*5a30*/  IMAD R6, R5, 0x4000, R12 ;  /* 0x0000400005067824 */ /* 0x000fe200078e020c */
[----:B------:R-:W-:Y:S01]  /*5a40*/  R2UR UR11, R22 ;  /* 0x00000000160b72ca */ /* 0x000fe200000e0000 */
[----:B------:R-:W-:Y:S01]  /*5a50*/  UIADD3.X UR15, URZ, UR23, URZ, UP0, !UPT ;  /* 0x000000173f0f7290 */ /* 0x000fe200087fe43f */
[----:B------:R-:W-:Y:S01]  /*5a60*/  R2UR UR12, R19 ;  /* 0x00000000130c72ca */ /* 0x000fe200000e0000 */
[----:B------:R-:W-:Y:S01]  /*5a70*/  IMAD R6, R6, 0x2, R14 ;  /* 0x0000000206067824 */ /* 0x000fe200078e020e */
[----:B------:R-:W-:Y:S01]  /*5a80*/  R2UR UR35, R18 ;  /* 0x00000000122372ca */ /* 0x000fe200000e0000 */
[----:B------:R-:W-:Y:S01]  /*5a90*/  UIADD3 UR4, UP1, UR22, 0x1f0, URZ ;  /* 0x000001f016047890 */ /* 0x000fe2000ff3e03f */
[----:B------:R-:W-:Y:S01]  /*5aa0*/  ISETP.GT.AND P3, PT, R20, 0x1, PT ;  /* 0x000000011400780c */ /* 0x000fe20003f64270 */
[----:B------:R-:W-:Y:S01]  /*5ab0*/  UIADD3 UR58, UR10, 0x40, URZ ;  /* 0x000000400a3a7890 */ /* 0x000fe2000fffe03f */
[----:B------:R-:W-:Y:S01]  /*5ac0*/  R2UR UR18, R6 ;  /* 0x00000000061272ca */ /* 0x000fe200000e0000 */
[----:B------:R-:W-:Y:S01]  /*5ad0*/  UIADD3 UR50, UR10, 0x80, URZ ;  /* 0x000000800a327890 */ /* 0x000fe2000fffe03f */
[----:B------:R-:W-:Y:S01]  /*5ae0*/  VIADD R5, R5, 0x1 ;  /* 0x0000000105057836 */ /* 0x000fe20000000000 */
[----:B------:R-:W-:Y:S01]  /*5af0*/  UIADD3 UR8, UR40, 0x100, URZ ;  /* 0x0000010028087890 */ /* 0x000fe2000fffe03f */
[----:B------:R-:W-:Y:S01]  /*5b00*/  VIADD R15, R15, 0x100 ;  /* 0x000001000f0f7836 */ /* 0x000fe20000000000 */
[----:B------:R-:W-:-:S02]  /*5b10*/  UIADD3 UR56, UR40, 0x2100, URZ ;  /* 0x0000210028387890 */ /* 0x000fc4000fffe03f */
[----:B------:R-:W-:Y:S01]  /*5b20*/  UIADD3 UR48, UR40, 0x4100, URZ ;  /* 0x0000410028307890 */ /* 0x000fe2000fffe03f */
[C---:B------:R-:W-:Y:S01]  /*5b30*/  ISETP.NE.AND P1, PT, R5.reuse, 0x3, PT ;  /* 0x000000030500780c */ /* 0x040fe20003f25270 */
[----:B------:R-:W-:Y:S02]  /*5b40*/  UIADD3 UR42, UR10, 0xc0, URZ ;  /* 0x000000c00a2a7890 */ /* 0x000fe4000fffe03f */
[----:B------:R-:W-:Y:S01]  /*5b50*/  UIADD3 UR40, UR40, 0x6100, URZ ;  /* 0x0000610028287890 */ /* 0x000fe2000fffe03f */
[----:B------:R-:W-:Y:S01]  /*5b60*/  SEL R7, RZ, 0x1, P1 ;  /* 0x00000001ff077807 */ /* 0x000fe20000800000 */
[----:B------:R-:W-:Y:S01]  /*5b70*/  UMOV UR6, 0x0 ;  /* 0x0000000000067882 */ /* 0x000fe20000000000 */
[----:B------:R-:W-:Y:S01]  /*5b80*/  UMOV UR7, 0x10000000 ;  /* 0x1000000000077882 */ /* 0x000fe20000000000 */
[----:B------:R-:W-:Y:S01]  /*5b90*/  UIADD3.X UR5, URZ, UR23, URZ, UP1, !UPT ;  /* 0x000000173f057290 */ /* 0x000fe20008ffe43f */
[----:B------:R0:W-:Y:S01]  /*5ba0*/  UTMALDG.3D [UR8], [UR14], desc[UR6] ;  /* 0x000006080e0075b4 */ /* 0x0001e20008011000 */
[----:B------:R-:W-:Y:S01]  /*5bb0*/  UIADD3 UR32, UR18, 0x18100, URZ ;  /* 0x0001810012207890 */ /* 0x000fe2000fffe03f */
[----:B------:R-:W-:Y:S01]  /*5bc0*/  LOP3.LUT R4, R4, R7, RZ, 0x3c, !PT ;  /* 0x0000000704047212 */ /* 0x000fe200078e3cff */
[----:B------:R-:W-:Y:S01]  /*5bd0*/  UIADD3 UR24, UR18, 0x1a100, URZ ;  /* 0x0001a10012187890 */ /* 0x000fe2000fffe03f */
[----:B------:R-:W-:Y:S01]  /*5be0*/  SEL R5, R5, RZ, P1 ;  /* 0x000000ff05057207 */ /* 0x000fe20000800000 */
[----:B------:R-:W-:Y:S01]  /*5bf0*/  UIADD3 UR16, UR18, 0x1c100, URZ ;  /* 0x0001c10012107890 */ /* 0x000fe2000fffe03f */
[----:B------:R-:W-:Y:S01]  /*5c00*/  UMOV UR57, UR9 ;  /* 0x0000000900397c82 */ /* 0x000fe20008000000 */
        /* <DEDUP_REMOVED lines=8> */
[----:B------:R1:W-:Y:S01]  /*5c90*/  UTMALDG.3D [UR56], [UR14], desc[UR6] ;  /* 0x000006380e0075b4 */ /* 0x0003e20008011000 */
[----:B------:R-:W-:Y:S01]  /*5ca0*/  UMOV UR31, 0x30000 ;  /* 0x00030000001f7882 */ /* 0x000fe20000000000 */
[----:B------:R-:W-:Y:S01]  /*5cb0*/  UMOV UR33, UR9 ;  /* 0x0000000900217c82 */ /* 0x000fe20008000000 */
[----:B------:R-:W-:Y:S01]  /*5cc0*/  UMOV UR34, UR10 ;  /* 0x0000000a00227c82 */ /* 0x000fe20008000000 */
[----:B------:R-:W-:Y:S01]  /*5cd0*/  UMOV UR36, UR12 ;  /* 0x0000000c00247c82 */ /* 0x000fe20008000000 */
[----:B------:R-:W-:Y:S01]  /*5ce0*/  UMOV UR25, UR9 ;  /* 0x0000000900197c82 */ /* 0x000fe20008000000 */
[----:B------:R-:W-:Y:S01]  /*5cf0*/  UMOV UR27, UR35 ;  /* 0x00000023001b7c82 */ /* 0x000fe20008000000 */
[----:B------:R-:W-:Y:S01]  /*5d00*/  UMOV UR28, UR12 ;  /* 0x0000000c001c7c82 */ /* 0x000fe20008000000 */
[----:B0-----:R-:W-:Y:S01]  /*5d10*/  UIADD3 UR8, UR18, 0x1e100, URZ ;  /* 0x0001e10012087890 */ /* 0x001fe2000fffe03f */
[----:B------:R1:W-:Y:S01]  /*5d20*/  UTMALDG.3D [UR48], [UR14], desc[UR6] ;  /* 0x000006300e0075b4 */ /* 0x0003e20008011000 */
        /* <DEDUP_REMOVED lines=8> */
[----:B------:R1:W-:Y:S01]  /*5db0*/  UTMALDG.3D.MULTICAST [UR32], [UR4], UR31, desc[UR6] ;  /* 0x00000620040073b4 */ /* 0x0003e2000801181f */
[----:B------:R1:W-:Y:S01]  /*5dc0*/  UTMALDG.3D.MULTICAST [UR24], [UR4], UR31, desc[UR6] ;  /* 0x00000618040073b4 */ /* 0x0003e2000801181f */
[----:B------:R1:W-:Y:S01]  /*5dd0*/  UTMALDG.3D.MULTICAST [UR16], [UR4], UR31, desc[UR6] ;  /* 0x00000610040073b4 */ /* 0x0003e2000801181f */
[----:B------:R1:W-:Y:S02]  /*5de0*/  UTMALDG.3D.MULTICAST [UR8], [UR4], UR31, desc[UR6] ;  /* 0x00000608040073b4 */ /* 0x0003e4000801181f */
[----:B-1----:R-:W-:Y:S05]  /*5df0*/  @P3 BRA `(.L_x_110) ;  /* 0xfffffff800b83947 */ /* 0x002fea000383ffff */
.L_x_106:
[----:B------:R-:W-:Y:S05]  /*5e00*/  BSYNC B1 ;  /* 0x0000000000017941 */ /* 0x000fea0003800000 */
.L_x_105:
[----:B------:R-:W2:Y:S01]  /*5e10*/  LDL.64 R24, [R1] ;  /* 0x0000000001187983 */ /* 0x000ea20000100a00 */
[----:B------:R-:W-:Y:S01]  /*5e20*/  LOP3.LUT P4, RZ, R10, 0xff, RZ, 0xc0, !PT ;  /* 0x000000ff0aff7812 */ /* 0x000fe2000788c0ff */
[----:B------:R-:W-:Y:S01]  /*5e30*/  VIADD R7, R8, UR37 ;  /* 0x0000002508077c36 */ /* 0x000fe20008000000 */
[----:B------:R-:W-:Y:S01]  /*5e40*/  ULDC.64 UR4, c[0x0][0x650] ;  /* 0x0001940000047ab9 */ /* 0x000fe20000000a00 */
[----:B------:R-:W-:Y:S01]  /*5e50*/  IMAD.U32 R8, RZ, RZ, UR37 ;  /* 0x00000025ff087e24 */ /* 0x000fe2000f8e00ff */
[----:B------:R-:W-:Y:S01]  /*5e60*/  UISETP.GE.U32.AND UP0, UPT, UR37, 0x3, UPT ;  /* 0x000000032500788c */ /* 0x000fe2000bf06070 */
[----:B------:R-:W-:Y:S01]  /*5e70*/  BSSY B1, `(.L_x_111) ;  /* 0x000006c000017945 */ /* 0x000fe20003800000 */
[----:B------:R-:W-:Y:S01]  /*5e80*/  ISETP.GT.U32.AND P1, PT, R7, 0x2, PT ;  /* 0x000000020700780c */ /* 0x000fe20003f24070 */
[----:B------:R-:W-:Y:S01]  /*5e90*/  IMAD.MOV.U32 R22, RZ, RZ, -0x1 ;  /* 0xffffffffff167424 */ /* 0x000fe200078e00ff */
[----:B------:R-:W-:Y:S01]  /*5ea0*/  PRMT R10, RZ, 0x7610, R10 ;  /* 0x00007610ff0a7816 */ /* 0x000fe2000000000a */
[----:B------:R-:W-:Y:S01]  /*5eb0*/  IMAD.MOV.U32 R18, RZ, RZ, -0x1 ;  /* 0xffffffffff127424 */ /* 0x000fe200078e00ff */
[----:B------:R-:W-:Y:S01]  /*5ec0*/  ISETP.LT.U32.AND P1, PT, R8, 0x3, P1 ;  /* 0x000000030800780c */ /* 0x000fe20000f21070 */
[----:B------:R-:W-:Y:S01]  /*5ed0*/  IMAD.MOV.U32 R19, RZ, RZ, -0x1 ;  /* 0xffffffffff137424 */ /* 0x000fe200078e00ff */
[----:B------:R-:W-:Y:S01]  /*5ee0*/  PLOP3.LUT P3, PT, PT, PT, UP0, 0x80, 0x0 ;  /* 0x000000000000781c */ /* 0x000fe20003f6f008 */
[----:B------:R-:W0:Y:S01]  /*5ef0*/  @P4 S2R R5, SR_CgaCtaId ;  /* 0x0000000000054919 */ /* 0x000e220000008800 */
[----:B------:R-:W-:-:S04]  /*5f00*/  @P4 MOV R4, 0x400 ;  /* 0x0000040000044802 */ /* 0x000fc80000000f00 */
[----:B0-----:R-:W-:Y:S01]  /*5f10*/  @P4 LEA R6, R5, R4, 0x18 ;  /* 0x0000000405064211 */ /* 0x001fe200078ec0ff */
[----:B------:R-:W-:Y:S01]  /*5f20*/  IMAD.WIDE.U32 R4, R7, -0x55555555, RZ ;  /* 0xaaaaaaab07047825 */ /* 0x000fe200078e00ff */
[----:B------:R-:W-:Y:S02]  /*5f30*/  SEL R4, RZ, 0x1, !P1 ;  /* 0x00000001ff047807 */ /* 0x000fe40004800000 */
[----:B------:R0:W-:Y:S02]  /*5f40*/  @P4 SYNCS.ARRIVE.TRANS64.A1T0 RZ, [R6+URZ+0x68], RZ ;  /* 0x000068ff06ff49a7 */ /* 0x0001e4000810003f */
[----:B------:R-:W-:Y:S02]  /*5f50*/  LOP3.LUT R3, R3, R4, RZ, 0x3c, !PT ;  /* 0x0000000403037212 */ /* 0x000fe400078e3cff */
[----:B------:R-:W-:Y:S02]  /*5f60*/  PRMT R4, RZ, 0x7610, R4 ;  /* 0x00007610ff047816 */ /* 0x000fe40000000004 */
[----:B0-----:R-:W-:-:S04]  /*5f70*/  SHF.R.U32.HI R6, RZ, 0x1, R5 ;  /* 0x00000001ff067819 */ /* 0x001fc80000011605 */
[----:B------:R-:W-:Y:S01]  /*5f80*/  @P3 LOP3.LUT R3, R3, 0x1, R6, 0x78, !PT ;  /* 0x0000000103033812 */ /* 0x000fe200078e7806 */
[----:B------:R-:W-:Y:S01]  /*5f90*/  IMAD R8, R6, -0x3, R7 ;  /* 0xfffffffd06087824 */ /* 0x000fe200078e0207 */
[----:B--2---:R-:W-:-:S04]  /*5fa0*/  IADD3 R16, P4, R16, R24, RZ ;  /* 0x0000001810107210 */ /* 0x004fc80007f9e0ff */
[----:B------:R-:W-:Y:S01]  /*5fb0*/  ISETP.GE.U32.AND P1, PT, R16, UR4, PT ;  /* 0x0000000410007c0c */ /* 0x000fe2000bf26070 */
[----:B------:R-:W-:-:S05]  /*5fc0*/  IMAD.X R17, R17, 0x1, R0, P4 ;  /* 0x0000000111117824 */ /* 0x000fca00020e0600 */
[----:B------:R-:W-:-:S13]  /*5fd0*/  ISETP.GE.U32.AND.EX P1, PT, R17, UR5, PT, P1 ;  /* 0x0000000511007c0c */ /* 0x000fda000bf26110 */
[----:B------:R-:W-:Y:S05]  /*5fe0*/  @P1 BRA `(.L_x_112) ;  /* 0x0000000400501947 */ /* 0x000fea0003800000 */
[----:B------:R-:W0:Y:S01]  /*5ff0*/  S2R R13, SR_CTAID.X ;  /* 0x00000000000d7919 */ /* 0x000e220000002500 */
[----:B------:R-:W-:Y:S01]  /*6000*/  ULDC.64 UR4, c[0x0][0x628] ;  /* 0x00018a0000047ab9 */ /* 0x000fe20000000a00 */
[----:B------:R-:W-:Y:S01]  /*6010*/  ULDC UR7, c[0x0][0x630] ;  /* 0x00018c0000077ab9 */ /* 0x000fe20000000800 */
[----:B------:R-:W-:Y:S01]  /*6020*/  ISETP.NE.U32.AND P1, PT, RZ, UR4, PT ;  /* 0x00000004ff007c0c */ /* 0x000fe2000bf25070 */
[----:B------:R-:W1:Y:S01]  /*6030*/  S2R R14, SR_CTAID.Y ;  /* 0x00000000000e7919 */ /* 0x000e620000002600 */
[----:B------:R-:W-:Y:S01]  /*6040*/  ULDC UR8, c[0x0][0x150] ;  /* 0x0000540000087ab9 */ /* 0x000fe20000000800 */
[----:B------:R-:W-:Y:S01]  /*6050*/  IMAD.MOV.U32 R4, RZ, RZ, R16 ;  /* 0x000000ffff047224 */ /* 0x000fe200078e0010 */
[----:B------:R-:W-:Y:S01]  /*6060*/  ISETP.NE.AND.EX P1, PT, RZ, UR5, PT, P1 ;  /* 0x00000005ff007c0c */ /* 0x000fe2000bf25310 */
[----:B------:R-:W-:Y:S01]  /*6070*/  IMAD.MOV.U32 R5, RZ, RZ, R17 ;  /* 0x000000ffff057224 */ /* 0x000fe200078e0011 */
[----:B0-----:R-:W-:-:S11]  /*6080*/  I2FP.F32.U32 R18, R13 ;  /* 0x0000000d00127245 */ /* 0x001fd60000201000 */
[----:B------:R-:W-:Y:S05]  /*6090*/  @!P1 BRA `(.L_x_113) ;  /* 0x0000000000289947 */ /* 0x000fea0003800000 */
[----:B------:R-:W-:Y:S02]  /*60a0*/  ULDC UR6, c[0x0][0x634] ;  /* 0x00018d0000067ab9 */ /* 0x000fe40000000800 */
[----:B------:R-:W-:-:S05]  /*60b0*/  IADD3 R5, P1, R16, UR6, RZ ;  /* 0x0000000610057c10 */ /* 0x000fca000ff3e0ff */
[----:B------:R-:W-:-:S04]  /*60c0*/  IMAD.X R15, RZ, RZ, R17, P1 ;  /* 0x000000ffff0f7224 */ /* 0x000fc800008e0611 */
[----:B------:R-:W-:-:S04]  /*60d0*/  IMAD.WIDE.U32 R6, R15, UR4, RZ ;  /* 0x000000040f067c25 */ /* 0x000fc8000f8e00ff */
[----:B------:R-:W-:-:S04]  /*60e0*/  IMAD.WIDE.U32 R6, P1, R5, UR5, R6 ;  /* 0x0000000505067c25 */ /* 0x000fc8000f820006 */
[----:B------:R-:W-:-:S04]  /*60f0*/  IMAD.WIDE.U32 R4, R5, UR4, RZ ;  /* 0x0000000405047c25 */ /* 0x000fc8000f8e00ff */
[----:B------:R-:W-:Y:S01]  /*6100*/  IMAD.MOV.U32 R4, RZ, RZ, R7 ;  /* 0x000000ffff047224 */ /* 0x000fe200078e0007 */
[----:B------:R-:W-:Y:S01]  /*6110*/  IADD3 RZ, P3, R5, R6, RZ ;  /* 0x0000000605ff7210 */ /* 0x000fe20007f7e0ff */
[----:B------:R-:W-:-:S04]  /*6120*/  IMAD.X R5, RZ, RZ, RZ, P1 ;  /* 0x000000ffff057224 */ /* 0x000fc800008e06ff */
[----:B------:R-:W-:-:S08]  /*6130*/  IMAD.WIDE.U32.X R4, R15, UR5, R4, P3 ;  /* 0x000000050f047c25 */ /* 0x000fd000098e0404 */
.L_x_113:
[--C-:B------:R-:W-:Y:S01]  /*6140*/  SHF.R.U64 R19, R4, UR7, R5.reuse ;  /* 0x0000000704137c19 */ /* 0x100fe20008001205 */
[----:B------:R-:W-:Y:S01]  /*6150*/  FMUL R18, R18, UR8 ;  /* 0x0000000812127c20 */ /* 0x000fe20008400000 */
[----:B------:R-:W-:Y:S01]  /*6160*/  SHF.R.U32.HI R4, RZ, UR7, R5 ;  /* 0x00000007ff047c19 */ /* 0x000fe20008011605 */
[----:B------:R-:W0:Y:S01]  /*6170*/  LDC R6, c[0x0][0x144] ;  /* 0x00005100ff067b82 */ /* 0x000e220000000800 */
[----:B------:R-:W-:Y:S01]  /*6180*/  IADD3 R5, P1, RZ, -R19, RZ ;  /* 0x80000013ff057210 */ /* 0x000fe20007f3e0ff */
[----:B------:R-:W-:Y:S01]  /*6190*/  ULDC UR6, c[0x0][0x154] ;  /* 0x0000550000067ab9 */ /* 0x000fe20000000800 */
[----:B-1----:R-:W-:Y:S01]  /*61a0*/  I2FP.F32.U32 R7, R14 ;  /* 0x0000000e00077245 */ /* 0x002fe20000201000 */
[----:B------:R-:W1:Y:S01]  /*61b0*/  F2I.U32.TRUNC.NTZ R18, R18 ;  /* 0x0000001200127305 */ /* 0x000e62000020f000 */
[----:B------:R-:W-:Y:S01]  /*61c0*/  ULDC.64 UR4, c[0x0][0x620] ;  /* 0x0001880000047ab9 */ /* 0x000fe20000000a00 */
[----:B------:R-:W-:Y:S01]  /*61d0*/  IMAD.X R4, RZ, RZ, ~R4, P1 ;  /* 0x000000ffff047224 */ /* 0x000fe200008e0e04 */
[----:B------:R-:W-:Y:S01]  /*61e0*/  ISETP.NE.AND P4, PT, R2, 0x1, PT ;  /* 0x000000010200780c */ /* 0x000fe20003f85270 */
[----:B------:R-:W-:Y:S01]  /*61f0*/  FMUL R20, R7, UR6 ;  /* 0x0000000607147c20 */ /* 0x000fe20008400000 */
[----:B------:R-:W2:Y:S01]  /*6200*/  LDC R21, c[0x0][0x148] ;  /* 0x00005200ff157b82 */ /* 0x000ea20000000800 */
[----:B------:R-:W-:Y:S01]  /*6210*/  IMAD R4, R4, UR4, RZ ;  /* 0x0000000404047c24 */ /* 0x000fe2000f8e02ff */
[----:B------:R-:W-:-:S02]  /*6220*/  ULDC.64 UR6, c[0x0][0x640] ;  /* 0x0001900000067ab9 */ /* 0x000fc40000000a00 */
[----:B------:R-:W-:Y:S01]  /*6230*/  ISETP.NE.U32.AND P1, PT, RZ, UR6, PT ;  /* 0x00000006ff007c0c */ /* 0x000fe2000bf25070 */
[----:B------:R-:W3:Y:S01]  /*6240*/  F2I.U32.TRUNC.NTZ R20, R20 ;  /* 0x0000001400147305 */ /* 0x000ee2000020f000 */
[C---:B------:R-:W-:Y:S02]  /*6250*/  IMAD R7, R5.reuse, UR5, R4 ;  /* 0x0000000505077c24 */ /* 0x040fe4000f8e0204 */
[----:B------:R-:W-:Y:S01]  /*6260*/  IMAD.WIDE.U32 R4, R5, UR4, R16 ;  /* 0x0000000405047c25 */ /* 0x000fe2000f8e0010 */
[----:B------:R-:W-:Y:S01]  /*6270*/  ULDC UR4, c[0x0][0x618] ;  /* 0x0001860000047ab9 */ /* 0x000fe20000000800 */
[----:B------:R-:W-:Y:S02]  /*6280*/  ISETP.NE.AND.EX P1, PT, RZ, UR7, PT, P1 ;  /* 0x00000007ff007c0c */ /* 0x000fe4000bf25310 */
[----:B------:R-:W-:Y:S02]  /*6290*/  IMAD.IADD R5, R5, 0x1, R7 ;  /* 0x0000000105057824 */ /* 0x000fe400078e0207 */
[----:B-1----:R-:W-:-:S03]  /*62a0*/  IMAD.MOV R18, RZ, RZ, -R18 ;  /* 0x000000ffff127224 */ /* 0x002fc600078e0a12 */
[----:B------:R-:W-:Y:S01]  /*62b0*/  SHF.R.U64 R15, R4, UR4, R5 ;  /* 0x00000004040f7c19 */ /* 0x000fe20008001205 */
[----:B0-----:R-:W-:Y:S01]  /*62c0*/  IMAD R13, R6, R18, R13 ;  /* 0x00000012060d7224 */ /* 0x001fe200078e020d */
[----:B------:R-:W-:Y:S01]  /*62d0*/  SHF.R.U32.HI R4, RZ, UR4, R5 ;  /* 0x00000004ff047c19 */ /* 0x000fe20008011605 */
[----:B------:R-:W-:Y:S01]  /*62e0*/  ULDC UR4, c[0x0][0x608] ;  /* 0x0001820000047ab9 */ /* 0x000fe20000000800 */
[----:B---3--:R-:W-:Y:S02]  /*62f0*/  IMAD.MOV R6, RZ, RZ, -R20 ;  /* 0x000000ffff067224 */ /* 0x008fe400078e0a14 */
[--C-:B------:R-:W-:Y:S02]  /*6300*/  SHF.R.U64 R18, R15, UR4, R4.reuse ;  /* 0x000000040f127c19 */ /* 0x100fe40008001204 */
[----:B------:R-:W-:Y:S01]  /*6310*/  SHF.R.U32.HI R5, RZ, UR4, R4 ;  /* 0x00000004ff057c19 */ /* 0x000fe20008011604 */
[----:B------:R-:W-:Y:S01]  /*6320*/  ULDC UR4, c[0x0][0x658] ;  /* 0x0001960000047ab9 */ /* 0x000fe20000000800 */
[----:B--2---:R-:W-:-:S02]  /*6330*/  @P4 IMAD R13, R21, R6, R14 ;  /* 0x00000006150d4224 */ /* 0x004fc400078e020e */
[--C-:B------:R-:W-:Y:S02]  /*6340*/  SHF.R.U64 R14, R18, UR4, R5.reuse ;  /* 0x00000004120e7c19 */ /* 0x100fe40008001205 */
[----:B------:R-:W-:-:S03]  /*6350*/  SHF.R.U32.HI R21, RZ, UR4, R5 ;  /* 0x00000004ff157c19 */ /* 0x000fc60008011605 */
[----:B------:R-:W-:Y:S02]  /*6360*/  IMAD.MOV.U32 R6, RZ, RZ, R14 ;  /* 0x000000ffff067224 */ /* 0x000fe400078e000e */
[----:B------:R-:W-:Y:S01]  /*6370*/  IMAD.MOV.U32 R5, RZ, RZ, R21 ;  /* 0x000000ffff057224 */ /* 0x000fe200078e0015 */
[----:B------:R-:W-:Y:S06]  /*6380*/  @!P1 BRA `(.L_x_114) ;  /* 0x00000000002c9947 */ /* 0x000fec0003800000 */
        /* <DEDUP_REMOVED lines=9> */
[----:B------:R-:W-:-:S04]  /*6420*/  IMAD.WIDE.U32.X R4, R21, UR7, R4, P3 ;  /* 0x0000000715047c25 */ /* 0x000fc800098e0404 */
[----:B------:R-:W-:-:S07]  /*6430*/  IMAD.MOV.U32 R6, RZ, RZ, R4 ;  /* 0x000000ffff067224 */ /* 0x000fce00078e0004 */
.L_x_114:
[----:B------:R-:W-:Y:S01]  /*6440*/  ULDC UR4, c[0x0][0x648] ;  /* 0x0001920000047ab9 */ /* 0x000fe20000000800 */
[----:B------:R-:W-:Y:S01]  /*6450*/  LOP3.LUT R4, R18, UR29, RZ, 0xc0, !PT ;  /* 0x0000001d12047c12 */ /* 0x000fe2000f8ec0ff */
[----:B------:R-:W-:Y:S01]  /*6460*/  ULDC UR5, c[0x0][0x610] ;  /* 0x0001840000057ab9 */ /* 0x000fe20000000800 */
[----:B------:R-:W-:Y:S01]  /*6470*/  SHF.R.U64 R5, R6, UR4, R5 ;  /* 0x0000000406057c19 */ /* 0x000fe20008001205 */
[----:B------:R-:W-:Y:S01]  /*6480*/  ULDC UR4, c[0x0][0x638] ;  /* 0x00018e0000047ab9 */ /* 0x000fe20000000800 */
[----:B------:R-:W-:-:S03]  /*6490*/  LOP3.LUT R15, R15, UR13, RZ, 0xc0, !PT ;  /* 0x0000000d0f0f7c12 */ /* 0x000fc6000f8ec0ff */
[----:B------:R-:W-:Y:S02]  /*64a0*/  IMAD.MOV R7, RZ, RZ, -R5 ;  /* 0x000000ffff077224 */ /* 0x000fe400078e0a05 */
[----:B------:R-:W-:Y:S02]  /*64b0*/  IMAD R4, R5, UR21, R4 ;  /* 0x0000001505047c24 */ /* 0x000fe4000f8e0204 */
[----:B------:R-:W-:Y:S01]  /*64c0*/  IMAD R14, R7, UR4, R14 ;  /* 0x00000004070e7c24 */ /* 0x000fe2000f8e020e */
[----:B------:R-:W-:Y:S01]  /*64d0*/  ULDC UR4, c[0x0][0x600] ;  /* 0x0001800000047ab9 */ /* 0x000fe20000000800 */
[----:B------:R-:W-:Y:S02]  /*64e0*/  IMAD R13, R4, UR5, R13 ;  /* 0x00000005040d7c24 */ /* 0x000fe4000f8e020d */
[----:B------:R-:W-:Y:S02]  /*64f0*/  IMAD R14, R14, UR4, R15 ;  /* 0x000000040e0e7c24 */ /* 0x000fe4000f8e020f */
[----:B------:R-:W-:-:S03]  /*6500*/  IMAD.MOV.U32 R4, RZ, RZ, 0x1 ;  /* 0x00000001ff047424 */ /* 0x000fc600078e00ff */
[----:B------:R-:W-:Y:S02]  /*6510*/  SEL R18, R14, R13, !P4 ;  /* 0x0000000d0e127207 */ /* 0x000fe40006000000 */
[----:B------:R-:W-:-:S07]  /*6520*/  SEL R22, R13, R14, !P4 ;  /* 0x0000000e0d167207 */ /* 0x000fce0006000000 */
.L_x_112:
[----:B------:R-:W-:Y:S05]  /*6530*/  BSYNC B1 ;  /* 0x0000000000017941 */ /* 0x000fea0003800000 */
.L_x_111:
[----:B------:R-:W-:-:S13]  /*6540*/  LOP3.LUT P1, RZ, R4, 0xff, RZ, 0xc0, !PT ;  /* 0x000000ff04ff7812 */ /* 0x000fda000782c0ff */
[----:B------:R-:W-:Y:S05]  /*6550*/  @P1 BRA `(.L_x_115) ;  /* 0xfffffff000ac1947 */ /* 0x000fea000383ffff */
[----:B------:R-:W-:Y:S05]  /*6560*/  BSYNC B0 ;  /* 0x0000000000007941 */ /* 0x000fea0003800000 */
.L_x_103:
[----:B------:R-:W-:-:S03]  /*6570*/  UMOV UR4, 0xffffffff ;  /* 0xffffffff00047882 */ /* 0x000fc60000000000 */
[----:B------:R-:W-:Y:S05]  /*6580*/  BRA.DIV UR4, `(.L_x_116) ;  /* 0x0000000604247947 */ /* 0x000fea000b800000 */
[----:B------:R-:W-:-:S13]  /*6590*/  ELECT P6, URZ, PT ;  /* 0x00000000003f782f */ /* 0x000fda00038c0000 */
.L_x_131:
[----:B------:R-:W-:Y:S04]  /*65a0*/  BSSY B0, `(.L_x_117) ;  /* 0x0000022000007945 */ /* 0x000fe80003800000 */
[----:B------:R-:W-:Y:S05]  /*65b0*/  @!P6 BRA `(.L_x_118) ;  /* 0x000000000080e947 */ /* 0x000fea0003800000 */
[----:B------:R-:W-:-:S04]  /*65c0*/  LOP3.LUT R23, R23, 0x2, RZ, 0xfc, !PT ;  /* 0x0000000217177812 */ /* 0x000fc800078efcff */
[----:B------:R-:W-:-:S13]  /*65d0*/  ISETP.NE.AND P0, PT, R23, 0x3, PT ;  /* 0x000000031700780c */ /* 0x000fda0003f05270 */
[----:B------:R-:W-:Y:S05]  /*65e0*/  @!P0 BRA `(.L_x_119) ;  /* 0x0000000000048947 */ /* 0x000fea0003800000 */
[----:B------:R-:W-:Y:S01]  /*65f0*/  BPT.TRAP 0x1 ;  /* 0x000000040000795c */ /* 0x000fe20000300000 */
.L_x_119:
[----:B------:R-:W0:Y:S01]  /*6600*/  S2R R5, SR_CgaCtaId ;  /* 0x0000000000057919 */ /* 0x000e220000008800 */
[----:B------:R-:W-:Y:S02]  /*6610*/  MOV R0, 0x400 ;  /* 0x0000040000007802 */ /* 0x000fe40000000f00 */
[----:B------:R-:W-:Y:S02]  /*6620*/  SHF.L.U32 R2, R3, 0x1f, RZ ;  /* 0x0000001f03027819 */ /* 0x000fe400000006ff */
[----:B0-----:R-:W-:-:S05]  /*6630*/  LEA R5, R5, R0, 0x18 ;  /* 0x0000000005057211 */ /* 0x001fca00078ec0ff */
[----:B------:R-:W-:-:S04]  /*6640*/  VIADD R5, R5, 0x18 ;  /* 0x0000001805057836 */ /* 0x000fc80000000000 */
[C---:B------:R-:W-:Y:S02]  /*6650*/  IMAD R7, R8.reuse, 0x8, R5 ;  /* 0x0000000808077824 */ /* 0x040fe400078e0205 */
[----:B------:R-:W-:Y:S02]  /*6660*/  VIADD R8, R8, 0x1 ;  /* 0x0000000108087836 */ /* 0x000fe40000000000 */
[----:B------:R-:W0:Y:S03]  /*6670*/  SYNCS.PHASECHK.TRANS64.TRYWAIT P0, [R7+URZ], R2 ;  /* 0x00000002070075a7 */ /* 0x000e26000800017f */
[----:B------:R-:W-:-:S04]  /*6680*/  ISETP.NE.AND P1, PT, R8, 0x3, PT ;  /* 0x000000030800780c */ /* 0x000fc80003f25270 */
[----:B------:R-:W-:Y:S02]  /*6690*/  SEL R0, RZ, 0x1, P1 ;  /* 0x00000001ff007807 */ /* 0x000fe40000800000 */
[----:B------:R-:W-:Y:S02]  /*66a0*/  SEL R8, R8, RZ, P1 ;  /* 0x000000ff08087207 */ /* 0x000fe40000800000 */
[----:B------:R-:W-:-:S03]  /*66b0*/  LOP3.LUT R9, R3, R0, RZ, 0x3c, !PT ;  /* 0x0000000003097212 */ /* 0x000fc600078e3cff */
[----:B------:R-:W-:Y:S01]  /*66c0*/  IMAD R4, R8, 0x8, R5 ;  /* 0x0000000808047824 */ /* 0x000fe200078e0205 */
[----:B------:R-:W-:Y:S01]  /*66d0*/  SHF.L.U32 R3, R9, 0x1f, RZ ;  /* 0x0000001f09037819 */ /* 0x000fe200000006ff */
[----:B0-----:R-:W-:Y:S06]  /*66e0*/  @!P0 BRA `(.L_x_120) ;  /* 0x0000000000ec8947 */ /* 0x001fec0003800000 */
.L_x_132:
[----:B------:R-:W1:Y:S01]  /*66f0*/  SYNCS.PHASECHK.TRANS64.TRYWAIT P0, [R4+URZ], R3 ;  /* 0x00000003040075a7 */ /* 0x000e62000800017f */
[----:B------:R-:W-:-:S05]  /*6700*/  VIADD R0, R8, 0x1 ;  /* 0x0000000108007836 */ /* 0x000fca0000000000 */
[----:B------:R-:W-:-:S04]  /*6710*/  ISETP.NE.AND P1, PT, R0, 0x3, PT ;  /* 0x000000030000780c */ /* 0x000fc80003f25270 */
[----:B0-----:R-:W-:Y:S02]  /*6720*/  SEL R2, RZ, 0x1, P1 ;  /* 0x00000001ff027807 */ /* 0x001fe40000800000 */
[----:B------:R-:W-:Y:S02]  /*6730*/  SEL R0, R0, RZ, P1 ;  /* 0x000000ff00007207 */ /* 0x000fe40000800000 */
[----:B------:R-:W-:Y:S01]  /*6740*/  LOP3.LUT R2, R9, R2, RZ, 0x3c, !PT ;  /* 0x0000000209027212 */ /* 0x000fe200078e3cff */
[----:B-1----:R-:W-:Y:S06]  /*6750*/  @!P0 BRA `(.L_x_121) ;  /* 0x0000000000e48947 */ /* 0x002fec0003800000 */
.L_x_133:
[----:B------:R-:W-:Y:S01]  /*6760*/  IMAD R5, R0, 0x8, R5 ;  /* 0x0000000800057824 */ /* 0x000fe200078e0205 */
[----:B------:R-:W-:-:S07]  /*6770*/  SHF.L.U32 R0, R2, 0x1f, RZ ;  /* 0x0000001f02007819 */ /* 0x000fce00000006ff */
.L_x_122:
[----:B-1----:R1:W2:Y:S02]  /*6780*/  SYNCS.PHASECHK.TRANS64.TRYWAIT P0, [R5+URZ], R0 ;  /* 0x00000000050075a7 */ /* 0x0022a4000800017f */
[----:B--2---:R-:W-:Y:S05]  /*6790*/  @!P0 NANOSLEEP.SYNCS 0x989680 ;  /* 0x009896800000895d */ /* 0x004fea0003900000 */
[----:B------:R-:W2:Y:S02]  /*67a0*/  @!P0 SYNCS.PHASECHK.TRANS64 P0, [R5+URZ], R0 ;  /* 0x00000000050085a7 */ /* 0x000ea4000800007f */
[----:B--2---:R-:W-:Y:S05]  /*67b0*/  @!P0 BRA `(.L_x_122) ;  /* 0xfffffffc00f08947 */ /* 0x004fea000383ffff */
.L_x_118:
[----:B------:R-:W-:Y:S05]  /*67c0*/  BSYNC B0 ;  /* 0x0000000000007941 */ /* 0x000fea0003800000 */
.L_x_117:
[----:B------:R-:W-:Y:S05]  /*67d0*/  EXIT ;  /* 0x000000000000794d */ /* 0x000fea0003800000 */
.L_x_19:
[----:B0-----:R-:W-:-:S04]  /*67e0*/  IMAD.U32 R3, RZ, RZ, UR43 ;  /* 0x0000002bff037e24 */ /* 0x001fc8000f8e00ff */
[----:B------:R0:W1:Y:S03]  /*67f0*/  SYNCS.PHASECHK.TRANS64.TRYWAIT P0, [R3+URZ+-0x8], R0 ;  /* 0xfffff800030075a7 */ /* 0x000066000800017f */
[----:B-1----:R-:W-:Y:S05]  /*6800*/  @!P0 NANOSLEEP.SYNCS 0x989680 ;  /* 0x009896800000895d */ /* 0x002fea0003900000 */
[----:B------:R-:W1:Y:S02]  /*6810*/  @!P0 SYNCS.PHASECHK.TRANS64 P0, [R3+URZ+-0x8], R0 ;  /* 0xfffff800030085a7 */ /* 0x000e64000800007f */
[----:B-1----:R-:W-:Y:S05]  /*6820*/  @!P0 BRA `(.L_x_19) ;  /* 0xfffffffc00ec8947 */ /* 0x002fea000383ffff */
[----:B------:R-:W-:Y:S05]  /*6830*/  BRA `(.L_x_123) ;  /* 0xffffffac00f47947 */ /* 0x000fea000383ffff */
.L_x_24:
[----:B-1----:R1:W2:Y:S02]  /*6840*/  SYNCS.PHASECHK.TRANS64.TRYWAIT P1, [R3+URZ], R0 ;  /* 0x00000000030075a7 */ /* 0x0022a4000802017f */
[----:B--2---:R-:W-:Y:S05]  /*6850*/  @!P1 NANOSLEEP.SYNCS 0x989680 ;  /* 0x009896800000995d */ /* 0x004fea0003900000 */
[----:B------:R-:W2:Y:S02]  /*6860*/  @!P1 SYNCS.PHASECHK.TRANS64 P1, [R3+URZ], R0 ;  /* 0x00000000030095a7 */ /* 0x000ea4000802007f */
[----:B--2---:R-:W-:Y:S05]  /*6870*/  @!P1 BRA `(.L_x_24) ;  /* 0xfffffffc00f09947 */ /* 0x004fea000383ffff */
[----:B------:R-:W-:Y:S05]  /*6880*/  BRA `(.L_x_23) ;  /* 0xffffffb000607947 */ /* 0x000fea000383ffff */
.L_x_29:
[----:B-1----:R-:W-:-:S04]  /*6890*/  IMAD.U32 R5, RZ, RZ, UR5 ;  /* 0x00000005ff057e24 */ /* 0x002fc8000f8e00ff */
[----:B------:R1:W2:Y:S03]  /*68a0*/  SYNCS.PHASECHK.TRANS64.TRYWAIT P1, [R5+URZ], R4 ;  /* 0x00000004050075a7 */ /* 0x0002a6000802017f */
[----:B--2---:R-:W-:Y:S05]  /*68b0*/  @!P1 NANOSLEEP.SYNCS 0x989680 ;  /* 0x009896800000995d */ /* 0x004fea0003900000 */
[----:B------:R-:W2:Y:S02]  /*68c0*/  @!P1 SYNCS.PHASECHK.TRANS64 P1, [R5+URZ], R4 ;  /* 0x00000004050095a7 */ /* 0x000ea4000802007f */
[----:B--2---:R-:W-:Y:S05]  /*68d0*/  @!P1 BRA `(.L_x_29) ;  /* 0xfffffffc00ec9947 */ /* 0x004fea000383ffff */
[----:B------:R-:W-:Y:S05]  /*68e0*/  BRA `(.L_x_28) ;  /* 0xffffffb800687947 */ /* 0x000fea000383ffff */
.L_x_35:
[----:B0-----:R-:W-:-:S04]  /*68f0*/  IMAD.U32 R3, RZ, RZ, UR43 ;  /* 0x0000002bff037e24 */ /* 0x001fc8000f8e00ff */
[----:B------:R0:W1:Y:S03]  /*6900*/  SYNCS.PHASECHK.TRANS64.TRYWAIT P0, [R3+URZ+0x8], R0 ;  /* 0x00000800030075a7 */ /* 0x000066000800017f */
[----:B-1----:R-:W-:Y:S05]  /*6910*/  @!P0 NANOSLEEP.SYNCS 0x989680 ;  /* 0x009896800000895d */ /* 0x002fea0003900000 */
[----:B------:R-:W1:Y:S02]  /*6920*/  @!P0 SYNCS.PHASECHK.TRANS64 P0, [R3+URZ+0x8], R0 ;  /* 0x00000800030085a7 */ /* 0x000e64000800007f */
[----:B-1----:R-:W-:Y:S05]  /*6930*/  @!P0 BRA `(.L_x_35) ;  /* 0xfffffffc00ec8947 */ /* 0x002fea000383ffff */
[----:B------:R-:W-:Y:S05]  /*6940*/  BRA `(.L_x_124) ;  /* 0xffffffc000f87947 */ /* 0x000fea000383ffff */
.L_x_104:
[----:B------:R-:W-:Y:S01]  /*6950*/  BSSY B1, `(.L_x_125) ;  /* 0x0000006000017945 */ /* 0x000fe20003800000 */
[----:B------:R-:W-:-:S07]  /*6960*/  IMAD.MOV.U32 R15, RZ, RZ, -0x1 ;  /* 0xffffffffff0f7424 */ /* 0x000fce00078e00ff */
[----:B-----5:R-:W-:Y:S05]  /*6970*/  WARPSYNC.COLLECTIVE R15, `(.L_x_126) ;  /* 0x000000000f0c7348 */ /* 0x020fea0003c00000 */
[----:B------:R-:W-:Y:S02]  /*6980*/  ELECT P6, UR62, PT ;  /* 0x00000000003e782f */ /* 0x000fe400038c0000 */
[----:B------:R-:W-:Y:S01]  /*6990*/  MOV R14, UR62 ;  /* 0x0000003e000e7c02 */ /* 0x000fe20008000f00 */
[----:B-----5:R-:W-:Y:S10]  /*69a0*/  ENDCOLLECTIVE ;  /* 0x000000000000791b */ /* 0x020ff40003800000 */
.L_x_126:
[----:B------:R-:W-:Y:S05]  /*69b0*/  BSYNC B1 ;  /* 0x0000000000017941 */ /* 0x000fea0003800000 */
.L_x_125:
[----:B------:R-:W-:Y:S05]  /*69c0*/  BRA `(.L_x_127) ;  /* 0xffffffec009c7947 */ /* 0x000fea000383ffff */
.L_x_107:
[----:B-1----:R1:W2:Y:S02]  /*69d0*/  SYNCS.PHASECHK.TRANS64.TRYWAIT P1, [R13+URZ+0x18], R6 ;  /* 0x000018060d0075a7 */ /* 0x0022a4000802017f */
[----:B--2---:R-:W-:Y:S05]  /*69e0*/  @!P1 NANOSLEEP.SYNCS 0x989680 ;  /* 0x009896800000995d */ /* 0x004fea0003900000 */
[----:B------:R-:W2:Y:S02]  /*69f0*/  @!P1 SYNCS.PHASECHK.TRANS64 P1, [R13+URZ+0x18], R6 ;  /* 0x000018060d0095a7 */ /* 0x000ea4000802007f */
[----:B--2---:R-:W-:Y:S05]  /*6a00*/  @!P1 BRA `(.L_x_107) ;  /* 0xfffffffc00f09947 */ /* 0x004fea000383ffff */
[----:B------:R-:W-:Y:S05]  /*6a10*/  BRA `(.L_x_128) ;  /* 0xffffffec00d07947 */ /* 0x000fea000383ffff */
.L_x_116:
[----:B------:R-:W-:Y:S01]  /*6a20*/  BSSY B0, `(.L_x_129) ;  /* 0x0000006000007945 */ /* 0x000fe20003800000 */
[----:B------:R-:W-:-:S07]  /*6a30*/  IMAD.MOV.U32 R15, RZ, RZ, -0x1 ;  /* 0xffffffffff0f7424 */ /* 0x000fce00078e00ff */
[----:B-----5:R-:W-:Y:S05]  /*6a40*/  WARPSYNC.COLLECTIVE R15, `(.L_x_130) ;  /* 0x000000000f0c7348 */ /* 0x020fea0003c00000 */
[----:B------:R-:W-:Y:S02]  /*6a50*/  ELECT P6, UR62, PT ;  /* 0x00000000003e782f */ /* 0x000fe400038c0000 */
[----:B------:R-:W-:Y:S01]  /*6a60*/  MOV R14, UR62 ;  /* 0x0000003e000e7c02 */ /* 0x000fe20008000f00 */
[----:B-----5:R-:W-:Y:S10]  /*6a70*/  ENDCOLLECTIVE ;  /* 0x000000000000791b */ /* 0x020ff40003800000 */
.L_x_130:
[----:B------:R-:W-:Y:S05]  /*6a80*/  BSYNC B0 ;  /* 0x0000000000007941 */ /* 0x000fea0003800000 */
.L_x_129:
[----:B------:R-:W-:Y:S05]  /*6a90*/  BRA `(.L_x_131) ;  /* 0xfffffff800c07947 */ /* 0x000fea000383ffff */
.L_x_120:
[----:B0-----:R0:W1:Y:S02]  /*6aa0*/  SYNCS.PHASECHK.TRANS64.TRYWAIT P0, [R7+URZ], R2 ;  /* 0x00000002070075a7 */ /* 0x001064000800017f */
[----:B-1----:R-:W-:Y:S05]  /*6ab0*/  @!P0 NANOSLEEP.SYNCS 0x989680 ;  /* 0x009896800000895d */ /* 0x002fea0003900000 */
[----:B------:R-:W1:Y:S02]  /*6ac0*/  @!P0 SYNCS.PHASECHK.TRANS64 P0, [R7+URZ], R2 ;  /* 0x00000002070085a7 */ /* 0x000e64000800007f */
[----:B-1----:R-:W-:Y:S05]  /*6ad0*/  @!P0 BRA `(.L_x_120) ;  /* 0xfffffffc00f08947 */ /* 0x002fea000383ffff */
[----:B------:R-:W-:Y:S05]  /*6ae0*/  BRA `(.L_x_132) ;  /* 0xfffffffc00007947 */ /* 0x000fea000383ffff */
.L_x_121:
[----:B0-----:R0:W1:Y:S02]  /*6af0*/  SYNCS.PHASECHK.TRANS64.TRYWAIT P0, [R4+URZ], R3 ;  /* 0x00000003040075a7 */ /* 0x001064000800017f */
[----:B-1----:R-:W-:Y:S05]  /*6b00*/  @!P0 NANOSLEEP.SYNCS 0x989680 ;  /* 0x009896800000895d */ /* 0x002fea0003900000 */
[----:B------:R-:W1:Y:S02]  /*6b10*/  @!P0 SYNCS.PHASECHK.TRANS64 P0, [R4+URZ], R3 ;  /* 0x00000003040085a7 */ /* 0x000e64000800007f */
[----:B-1----:R-:W-:Y:S05]  /*6b20*/  @!P0 BRA `(.L_x_121) ;  /* 0xfffffffc00f08947 */ /* 0x002fea000383ffff */
[----:B------:R-:W-:Y:S05]  /*6b30*/  BRA `(.L_x_133) ;  /* 0xfffffffc00087947 */ /* 0x000fea000383ffff */
.L_x_134:
[----:B------:R-:W-:-:S00]  /*6b40*/  BRA `(.L_x_134) ;  /* 0xfffffffc00fc7947 */ /* 0x000fc0000383ffff */
[----:B------:R-:W-:-:S00]  /*6b50*/  NOP ;  /* 0x0000000000007918 */ /* 0x000fc00000000000 */
        /* <DEDUP_REMOVED lines=10> */
.L_x_135:


//--------------------- .nv.global.init           --------------------------
	.section	.nv.global.init,"aw",@progbits
.nv.global.init:
	.type		$str$22,@object
	.size		$str$22,($str$23 - $str$22)
$str$22:
        /*0000*/ 	.byte	0x6b, 0x5f, 0x74, 0x69, 0x6c, 0x65, 0x5f, 0x63, 0x6f, 0x75, 0x6e, 0x74, 0x20, 0x3e, 0x3d, 0x20
        /*0010*/ 	.byte	0x31, 0x00
	.type		$str$23,@object
	.size		$str$23,(__unnamed_1 - $str$23)
$str$23:
        /*0012*/ 	.byte	0x2f, 0x74, 0x6d, 0x70, 0x2f, 0x63, 0x75, 0x74, 0x6c, 0x61, 0x73, 0x73, 0x5f, 0x73, 0x77, 0x65
        /*0022*/ 	.byte	0x65, 0x70, 0x5f, 0x73, 0x72, 0x63, 0x2f, 0x69, 0x6e, 0x63, 0x6c, 0x75, 0x64, 0x65, 0x2f, 0x63
        /*0032*/ 	.byte	0x75, 0x74, 0x6c, 0x61, 0x73, 0x73, 0x2f, 0x67, 0x65, 0x6d, 0x6d, 0x2f, 0x63, 0x6f, 0x6c, 0x6c
        /*0042*/ 	.byte	0x65, 0x63, 0x74, 0x69, 0x76, 0x65, 0x2f, 0x73, 0x6d, 0x39, 0x30, 0x5f, 0x6d, 0x6d, 0x61, 0x5f
        /*0052*/ 	.byte	0x74, 0x6d, 0x61, 0x5f, 0x67, 0x6d, 0x6d, 0x61, 0x5f, 0x73, 0x73, 0x5f, 0x77, 0x61, 0x72, 0x70
        /*0062*/ 	.byte	0x73, 0x70, 0x65, 0x63, 0x69, 0x61, 0x6c, 0x69, 0x7a, 0x65, 0x64, 0x2e, 0x68, 0x70, 0x70, 0x00
	.type		__unnamed_1,@object
	.size		__unnamed_1,(.L_0 - __unnamed_1)
__unnamed_1:
        /*0072*/ 	.byte	0x76, 0x6f, 0x69, 0x64, 0x20, 0x63, 0x75, 0x74, 0x6c, 0x61, 0x73, 0x73, 0x3a, 0x3a, 0x67, 0x65
        /* <DEDUP_REMOVED lines=179> */
        /*0bb2*/ 	.byte	0x75, 0x74, 0x65, 0x3a, 0x3a, 0x69, 0x64, 0x65, 0x6e, 0x74, 0x69, 0x74, 0x79, 0x5d, 0x00
.L_0:


//--------------------- .nv.shared._ZN7cutlass13device_kernelINS_4gemm6kernel13GemmUniversalIN4cute5tupleIJiiiiEEENS1_10collective13CollectiveMmaINS1_34MainloopSm90TmaGmmaWarpSpecializedILi3ENS5_IJNS4_1CILi2EEENSA_ILi1EEESC_EEENS1_32KernelTmaWarpSpecializedPingpongEEENS5_IJNSA_ILi64EEESG_NSA_ILi256EEEEEENS_6half_tENS5_IJlSC_lEEESJ_SK_NS4_8TiledMMAINS4_8MMA_AtomIJNS4_4SM904GMMA25MMA_64x64x16_F32F16F16_SSILNSO_5MajorE0ELSQ_0ELNSO_7ScaleInE1ELSR_1EEEEEENS4_6LayoutINS5_IJSC_SC_SC_EEENS5_IJNSA_ILi0EEESW_SW_EEEEENS5_IJNS4_10UnderscoreESZ_SZ_EEEEENS4_13SM90_TMA_LOADENS4_14ComposedLayoutINS4_7SwizzleILi3ELi4ELi3EEENS4_18smem_ptr_flag_bitsILi16EEENSU_INS5_IJNSA_ILi8EEESG_EEENS5_IJSG_SC_EEEEEEEvNS4_8identityENS4_23SM90_TMA_LOAD_MULTICASTES1C_vS1D_EENS_8epilogue10collective6detail29Sm90TmaWarpSpecializedAdapterINS1H_15DefaultEpilogueISJ_SK_SK_NS1G_6thread17LinearCombinationISJ_Li1EffLNS1L_9ScaleType4KindE0ELNS_15FloatRoundStyleE2ESJ_EENS1_15EpilogueDefaultEEEEEvvEEEEvNT_6ParamsE --------------------------
	.section	.nv.shared._ZN7cutlass13device_kernelINS_4gemm6kernel13GemmUniversalIN4cute5tupleIJiiiiEEENS1_10collective13CollectiveMmaINS1_34MainloopSm90TmaGmmaWarpSpecializedILi3ENS5_IJNS4_1CILi2EEENSA_ILi1EEESC_EEENS1_32KernelTmaWarpSpecializedPingpongEEENS5_IJNSA_ILi64EEESG_NSA_ILi256EEEEEENS_6half_tENS5_IJlSC_lEEESJ_SK_NS4_8TiledMMAINS4_8MMA_AtomIJNS4_4SM904GMMA25MMA_64x64x16_F32F16F16_SSILNSO_5MajorE0ELSQ_0ELNSO_7ScaleInE1ELSR_1EEEEEENS4_6LayoutINS5_IJSC_SC_SC_EEENS5_IJNSA_ILi0EEESW_SW_EEEEENS5_IJNS4_10UnderscoreESZ_SZ_EEEEENS4_13SM90_TMA_LOADENS4_14ComposedLayoutINS4_7SwizzleILi3ELi4ELi3EEENS4_18smem_ptr_flag_bitsILi16EEENSU_INS5_IJNSA_ILi8EEESG_EEENS5_IJSG_SC_EEEEEEEvNS4_8identityENS4_23SM90_TMA_LOAD_MULTICASTES1C_vS1D_EENS_8epilogue10collective6detail29Sm90TmaWarpSpecializedAdapterINS1H_15DefaultEpilogueISJ_SK_SK_NS1G_6thread17LinearCombinationISJ_Li1EffLNS1L_9ScaleType4KindE0ELNS_15FloatRoundStyleE2ESJ_EENS1_15EpilogueDefaultEEEEEvvEEEEvNT_6ParamsE,"aw",@nobits
	.sectionflags	@""
	.align	16
	.zero		1024


//--------------------- .nv.shared.reserved.0     --------------------------
	.section	.nv.shared.reserved.0,"aw",@nobits
	.weak		__nv_reservedSMEM_offset_0_alias
	.size		__nv_reservedSMEM_offset_0_alias, 0, 0
	.other		__nv_reservedSMEM_offset_0_alias,@"STO_CUDA_RESERVED_SHARED STV_DEFAULT"
__nv_reservedSMEM_offset_0_alias:
	.zero		0


//--------------------- .nv.global                --------------------------
	.section	.nv.global,"aw",@nobits
.nv.global:
	.type		_ZN40_INTERNAL_ea53bbce_4_k_cu_9930379e_108664cute1_E,@object
	.size		_ZN40_INTERNAL_ea53bbce_4_k_cu_9930379e_108664cute1_E,(_ZN40_INTERNAL_ea53bbce_4_k_cu_9930379e_108664cuda3std3__45__cpo6cbeginE - _ZN40_INTERNAL_ea53bbce_4_k_cu_9930379e_108664cute1_E)
_ZN40_INTERNAL_ea53bbce_4_k_cu_9930379e_108664cute1_E:
	.zero		1
	.type		_ZN40_INTERNAL_ea53bbce_4_k_cu_9930379e_108664cuda3std3__45__cpo6cbeginE,@object
	.size		_ZN40_INTERNAL_ea53bbce_4_k_cu_9930379e_108664cuda3std3__45__cpo6cbeginE,(_ZN40_INTERNAL_ea53bbce_4_k_cu_9930379e_108664cuda3std3__48in_placeE - _ZN40_INTERNAL_ea53bbce_4_k_cu_9930379e_108664cuda3std3__45__cpo6cbeginE)
_ZN40_INTERNAL_ea53bbce_4_k_cu_9930379e_108664cuda3std3__45__cpo6cbeginE:
	.zero		1
	.type		_ZN40_INTERNAL_ea53bbce_4_k_cu_9930379e_108664cuda3std3__48in_placeE,@object
	.size		_ZN40_INTERNAL_ea53bbce_4_k_cu_9930379e_108664cuda3std3__48in_placeE,(_ZN40_INTERNAL_ea53bbce_4_k_cu_9930379e_108664cuda3std6ranges3__45__cpo9iter_moveE - _ZN40_INTERNAL_ea53bbce_4_k_cu_9930379e_108664cuda3std3__48in_placeE)
_ZN40_INTERNAL_ea53bbce_4_k_cu_9930379e_108664cuda3std3__48in_placeE:
	.zero		1
	.type		_ZN40_INTERNAL_ea53bbce_4_k_cu_9930379e_108664cuda3std6ranges3__45__cpo9iter_moveE,@object
	.size		_ZN40_INTERNAL_ea53bbce_4_k_cu_9930379e_108664cuda3std6ranges3__45__cpo9iter_moveE,(_ZN40_INTERNAL_ea53bbce_4_k_cu_9930379e_108664cuda3std3__45__cpo5beginE - _ZN40_INTERNAL_ea53bbce_4_k_cu_9930379e_108664cuda3std6ranges3__45__cpo9iter_moveE)
_ZN40_INTERNAL_ea53bbce_4_k_cu_9930379e_108664cuda3std6ranges3__45__cpo9iter_moveE:
	.zero		1
	.type		_ZN40_INTERNAL_ea53bbce_4_k_cu_9930379e_108664cuda3std3__45__cpo5beginE,@object
	.size		_ZN40_INTERNAL_ea53bbce_4_k_cu_9930379e_108664cuda3std3__45__cpo5beginE,(_ZN40_INTERNAL_ea53bbce_4_k_cu_9930379e_108664cuda3std3__442_GLOBAL__N__ea53bbce_4_k_cu_9930379e_108666ignoreE - _ZN40_INTERNAL_ea53bbce_4_k_cu_9930379e_108664cuda3std3__45__cpo5beginE)
_ZN40_INTERNAL_ea53bbce_4_k_cu_9930379e_108664cuda3std3__45__cpo5beginE:
	.zero		1
	.type		_ZN40_INTERNAL_ea53bbce_4_k_cu_9930379e_108664cuda3std3__442_GLOBAL__N__ea53bbce_4_k_cu_9930379e_108666ignoreE,@object
	.size		_ZN40_INTERNAL_ea53bbce_4_k_cu_9930379e_108664cuda3std3__442_GLOBAL__N__ea53bbce_4_k_cu_9930379e_108666ignoreE,(_ZN40_INTERNAL_ea53bbce_4_k_cu_9930379e_108664cute7productE - _ZN40_INTERNAL_ea53bbce_4_k_cu_9930379e_108664cuda3std3__442_GLOBAL__N__ea53bbce_4_k_cu_9930379e_108666ignoreE)
_ZN40_INTERNAL_ea53bbce_4_k_cu_9930379e_108664cuda3std3__442_GLOBAL__N__ea53bbce_4_k_cu_9930379e_108666ignoreE:
	.zero		1
	.type		_ZN40_INTERNAL_ea53bbce_4_k_cu_9930379e_108664cute7productE,@object
	.size		_ZN40_INTERNAL_ea53bbce_4_k_cu_9930379e_108664cute7productE,(_ZN40_INTERNAL_ea53bbce_4_k_cu_9930379e_108664cuda3std3__45__cpo3endE - _ZN40_INTERNAL_ea53bbce_4_k_cu_9930379e_108664cute7productE)
_ZN40_INTERNAL_ea53bbce_4_k_cu_9930379e_108664cute7productE:
	.zero		1
	.type		_ZN40_INTERNAL_ea53bbce_4_k_cu_9930379e_108664cuda3std3__45__cpo3endE,@object
	.size		_ZN40_INTERNAL_ea53bbce_4_k_cu_9930379e_108664cuda3std3__45__cpo3endE,(_ZN40_INTERNAL_ea53bbce_4_k_cu_9930379e_108664cuda3std3__419piecewise_constructE - _ZN40_INTERNAL_ea53bbce_4_k_cu_9930379e_108664cuda3std3__45__cpo3endE)
_ZN40_INTERNAL_ea53bbce_4_k_cu_9930379e_108664cuda3std3__45__cpo3endE:
	.zero		1
	.type		_ZN40_INTERNAL_ea53bbce_4_k_cu_9930379e_108664cuda3std3__419piecewise_constructE,@object
	.size		_ZN40_INTERNAL_ea53bbce_4_k_cu_9930379e_108664cuda3std3__419piecewise_constructE,(_ZN40_INTERNAL_ea53bbce_4_k_cu_9930379e_108664cuda3std3__45__cpo4cendE - _ZN40_INTERNAL_ea53bbce_4_k_cu_9930379e_108664cuda3std3__419piecewise_constructE)
_ZN40_INTERNAL_ea53bbce_4_k_cu_9930379e_108664cuda3std3__419piecewise_constructE:
	.zero		1
	.type		_ZN40_INTERNAL_ea53bbce_4_k_cu_9930379e_108664cuda3std3__45__cpo4cendE,@object
	.size		_ZN40_INTERNAL_ea53bbce_4_k_cu_9930379e_108664cuda3std3__45__cpo4cendE,(_ZN40_INTERNAL_ea53bbce_4_k_cu_9930379e_108664cuda3std6ranges3__45__cpo4swapE - _ZN40_INTERNAL_ea53bbce_4_k_cu_9930379e_108664cuda3std3__45__cpo4cendE)
_ZN40_INTERNAL_ea53bbce_4_k_cu_9930379e_108664cuda3std3__45__cpo4cendE:
	.zero		1
	.type		_ZN40_INTERNAL_ea53bbce_4_k_cu_9930379e_108664cuda3std6ranges3__45__cpo4swapE,@object
	.size		_ZN40_INTERNAL_ea53bbce_4_k_cu_9930379e_108664cuda3std6ranges3__45__cpo4swapE,(.L_8 - _ZN40_INTERNAL_ea53bbce_4_k_cu_9930379e_108664cuda3std6ranges3__45__cpo4swapE)
_ZN40_INTERNAL_ea53bbce_4_k_cu_9930379e_108664cuda3std6ranges3__45__cpo4swapE:
	.zero		1
.L_8:


//--------------------- .nv.constant0._ZN7cutlass13device_kernelINS_4gemm6kernel13GemmUniversalIN4cute5tupleIJiiiiEEENS1_10collective13CollectiveMmaINS1_34MainloopSm90TmaGmmaWarpSpecializedILi3ENS5_IJNS4_1CILi2EEENSA_ILi1EEESC_EEENS1_32KernelTmaWarpSpecializedPingpongEEENS5_IJNSA_ILi64EEESG_NSA_ILi256EEEEEENS_6half_tENS5_IJlSC_lEEESJ_SK_NS4_8TiledMMAINS4_8MMA_AtomIJNS4_4SM904GMMA25MMA_64x64x16_F32F16F16_SSILNSO_5MajorE0ELSQ_0ELNSO_7ScaleInE1ELSR_1EEEEEENS4_6LayoutINS5_IJSC_SC_SC_EEENS5_IJNSA_ILi0EEESW_SW_EEEEENS5_IJNS4_10UnderscoreESZ_SZ_EEEEENS4_13SM90_TMA_LOADENS4_14ComposedLayoutINS4_7SwizzleILi3ELi4ELi3EEENS4_18smem_ptr_flag_bitsILi16EEENSU_INS5_IJNSA_ILi8EEESG_EEENS5_IJSG_SC_EEEEEEEvNS4_8identityENS4_23SM90_TMA_LOAD_MULTICASTES1C_vS1D_EENS_8epilogue10collective6detail29Sm90TmaWarpSpecializedAdapterINS1H_15DefaultEpilogueISJ_SK_SK_NS1G_6thread17LinearCombinationISJ_Li1EffLNS1L_9ScaleType4KindE0ELNS_15FloatRoundStyleE2ESJ_EENS1_15EpilogueDefaultEEEEEvvEEEEvNT_6ParamsE --------------------------
	.section	.nv.constant0._ZN7cutlass13device_kernelINS_4gemm6kernel13GemmUniversalIN4cute5tupleIJiiiiEEENS1_10collective13CollectiveMmaINS1_34MainloopSm90TmaGmmaWarpSpecializedILi3ENS5_IJNS4_1CILi2EEENSA_ILi1EEESC_EEENS1_32KernelTmaWarpSpecializedPingpongEEENS5_IJNSA_ILi64EEESG_NSA_ILi256EEEEEENS_6half_tENS5_IJlSC_lEEESJ_SK_NS4_8TiledMMAINS4_8MMA_AtomIJNS4_4SM904GMMA25MMA_64x64x16_F32F16F16_SSILNSO_5MajorE0ELSQ_0ELNSO_7ScaleInE1ELSR_1EEEEEENS4_6LayoutINS5_IJSC_SC_SC_EEENS5_IJNSA_ILi0EEESW_SW_EEEEENS5_IJNS4_10UnderscoreESZ_SZ_EEEEENS4_13SM90_TMA_LOADENS4_14ComposedLayoutINS4_7SwizzleILi3ELi4ELi3EEENS4_18smem_ptr_flag_bitsILi16EEENSU_INS5_IJNSA_ILi8EEESG_EEENS5_IJSG_SC_EEEEEEEvNS4_8identityENS4_23SM90_TMA_LOAD_MULTICASTES1C_vS1D_EENS_8epilogue10collective6detail29Sm90TmaWarpSpecializedAdapterINS1H_15DefaultEpilogueISJ_SK_SK_NS1G_6thread17LinearCombinationISJ_Li1EffLNS1L_9ScaleType4KindE0ELNS_15FloatRoundStyleE2ESJ_EENS1_15EpilogueDefaultEEEEEvvEEEEvNT_6ParamsE,"a",@progbits
	.sectionflags	@""
	.align	4
.nv.constant0._ZN7cutlass13device_kernelINS_4gemm6kernel13GemmUniversalIN4cute5tupleIJiiiiEEENS1_10collective13CollectiveMmaINS1_34MainloopSm90TmaGmmaWarpSpecializedILi3ENS5_IJNS4_1CILi2EEENSA_ILi1EEESC_EEENS1_32KernelTmaWarpSpecializedPingpongEEENS5_IJNSA_ILi64EEESG_NSA_ILi256EEEEEENS_6half_tENS5_IJlSC_lEEESJ_SK_NS4_8TiledMMAINS4_8MMA_AtomIJNS4_4SM904GMMA25MMA_64x64x16_F32F16F16_SSILNSO_5MajorE0ELSQ_0ELNSO_7ScaleInE1ELSR_1EEEEEENS4_6LayoutINS5_IJSC_SC_SC_EEENS5_IJNSA_ILi0EEESW_SW_EEEEENS5_IJNS4_10UnderscoreESZ_SZ_EEEEENS4_13SM90_TMA_LOADENS4_14ComposedLayoutINS4_7SwizzleILi3ELi4ELi3EEENS4_18smem_ptr_flag_bitsILi16EEENSU_INS5_IJNSA_ILi8EEESG_EEENS5_IJSG_SC_EEEEEEEvNS4_8identityENS4_23SM90_TMA_LOAD_MULTICASTES1C_vS1D_EENS_8epilogue10collective6detail29Sm90TmaWarpSpecializedAdapterINS1H_15DefaultEpilogueISJ_SK_SK_NS1G_6thread17LinearCombinationISJ_Li1EffLNS1L_9ScaleType4KindE0ELNS_15FloatRoundStyleE2ESJ_EENS1_15EpilogueDefaultEEEEEvvEEEEvNT_6ParamsE:
	.zero		1664


//--------------------- SYMBOLS --------------------------

	.type		.nv.reservedSmem.offset0,@object
	.size		.nv.reservedSmem.offset0,0x4
	.type		__assertfail,@function
